	.target	sm_90a

	.elftype	@"ET_EXEC"


//--------------------- .note.nv.tkinfo           --------------------------
	.section	.note.nv.tkinfo,"",@"SHT_NOTE"
	.sectionflags	@"SHF_NOTE_NV_TKINFO"
	.tkinfo
        /*0018*/ 	.word	0x00000002
        /*0030*/ 	.string	""
        /*0030*/ 	.string	"ptxas"
        /*0030*/ 	.string	"Cuda compilation tools, release 13.0, V13.0.88"
        /*0030*/ 	.string	"Build cuda_13.0.r13.0/compiler.36424714_0"
        /*0030*/ 	.string	"-arch sm_90a -m 64 "



//--------------------- .note.nv.cuinfo           --------------------------
	.section	.note.nv.cuinfo,"",@"SHT_NOTE"
	.sectionflags	@"SHF_NOTE_NV_CUINFO"
        /*0018*/ 	.short	0x0002
        /*001a*/ 	.short	0x005a
        /*001c*/ 	.short	0x0082
	.zero		2


//--------------------- .nv.info                  --------------------------
	.section	.nv.info,"",@"SHT_CUDA_INFO"
	.align	4


	//----- nvinfo : EIATTR_REGCOUNT
	.align		4
        /*0000*/ 	.byte	0x04, 0x2f
        /*0002*/ 	.short	(.L_15 - .L_14)
	.align		4
.L_14:
        /*0004*/ 	.word	index@(_ZN7cutlass13device_kernelINS_4gemm6kernel13GemmUniversalIN4cute5tupleIJiiiiEEENS1_10collective13CollectiveMmaINS1_34MainloopSm90TmaGmmaWarpSpecializedILi11ENS5_IJNS4_1CILi1EEENSA_ILi2EEESB_EEENS1_35KernelTmaWarpSpecializedCooperativeEEENS5_IJNSA_ILi256EEENSA_ILi64EEENSA_ILi32EEEEEENS_6half_tENS5_IJlSB_lEEESK_SL_NS4_8TiledMMAINS4_8MMA_AtomIJNS4_4SM904GMMA25MMA_64x64x16_F32F16F16_SSILNSP_5MajorE0ELSR_0ELNSP_7ScaleInE1ELSS_1EEEEEENS4_6LayoutINS5_IJSC_SB_SB_EEENS5_IJSB_NSA_ILi0EEESX_EEEEENS5_IJNS4_10UnderscoreES10_S10_EEEEENS4_23SM90_TMA_LOAD_MULTICASTENS4_14ComposedLayoutINS4_7SwizzleILi2ELi4ELi3EEENS4_18smem_ptr_flag_bitsILi16EEENSV_INS5_IJNSA_ILi8EEESI_EEENS5_IJSI_SB_EEEEEEEvNS4_8identityENS4_13SM90_TMA_LOADES1D_vS1E_EENS_8epilogue10collective6detail29Sm90TmaWarpSpecializedAdapterINS1I_15DefaultEpilogueISK_SL_SL_NS1H_6thread17LinearCombinationISK_Li1EffLNS1M_9ScaleType4KindE0ELNS_15FloatRoundStyleE2ESK_EENS1_15EpilogueDefaultEEEEEvvEEEEvNT_6ParamsE)
        /*0008*/ 	.word	0x000000a8


	//----- nvinfo : EIATTR_FRAME_SIZE
	.align		4
.L_15:
        /*000c*/ 	.byte	0x04, 0x11
        /*000e*/ 	.short	(.L_17 - .L_16)
	.align		4
.L_16:
        /*0010*/ 	.word	index@(_ZN7cutlass13device_kernelINS_4gemm6kernel13GemmUniversalIN4cute5tupleIJiiiiEEENS1_10collective13CollectiveMmaINS1_34MainloopSm90TmaGmmaWarpSpecializedILi11ENS5_IJNS4_1CILi1EEENSA_ILi2EEESB_EEENS1_35KernelTmaWarpSpecializedCooperativeEEENS5_IJNSA_ILi256EEENSA_ILi64EEENSA_ILi32EEEEEENS_6half_tENS5_IJlSB_lEEESK_SL_NS4_8TiledMMAINS4_8MMA_AtomIJNS4_4SM904GMMA25MMA_64x64x16_F32F16F16_SSILNSP_5MajorE0ELSR_0ELNSP_7ScaleInE1ELSS_1EEEEEENS4_6LayoutINS5_IJSC_SB_SB_EEENS5_IJSB_NSA_ILi0EEESX_EEEEENS5_IJNS4_10UnderscoreES10_S10_EEEEENS4_23SM90_TMA_LOAD_MULTICASTENS4_14ComposedLayoutINS4_7SwizzleILi2ELi4ELi3EEENS4_18smem_ptr_flag_bitsILi16EEENSV_INS5_IJNSA_ILi8EEESI_EEENS5_IJSI_SB_EEEEEEEvNS4_8identityENS4_13SM90_TMA_LOADES1D_vS1E_EENS_8epilogue10collective6detail29Sm90TmaWarpSpecializedAdapterINS1I_15DefaultEpilogueISK_SL_SL_NS1H_6thread17LinearCombinationISK_Li1EffLNS1M_9ScaleType4KindE0ELNS_15FloatRoundStyleE2ESK_EENS1_15EpilogueDefaultEEEEEvvEEEEvNT_6ParamsE)
        /*0014*/ 	.word	0x00000000


	//----- nvinfo : EIATTR_MIN_STACK_SIZE
	.align		4
.L_17:
        /*0018*/ 	.byte	0x04, 0x12
        /*001a*/ 	.short	(.L_19 - .L_18)
	.align		4
.L_18:
        /*001c*/ 	.word	index@(_ZN7cutlass13device_kernelINS_4gemm6kernel13GemmUniversalIN4cute5tupleIJiiiiEEENS1_10collective13CollectiveMmaINS1_34MainloopSm90TmaGmmaWarpSpecializedILi11ENS5_IJNS4_1CILi1EEENSA_ILi2EEESB_EEENS1_35KernelTmaWarpSpecializedCooperativeEEENS5_IJNSA_ILi256EEENSA_ILi64EEENSA_ILi32EEEEEENS_6half_tENS5_IJlSB_lEEESK_SL_NS4_8TiledMMAINS4_8MMA_AtomIJNS4_4SM904GMMA25MMA_64x64x16_F32F16F16_SSILNSP_5MajorE0ELSR_0ELNSP_7ScaleInE1ELSS_1EEEEEENS4_6LayoutINS5_IJSC_SB_SB_EEENS5_IJSB_NSA_ILi0EEESX_EEEEENS5_IJNS4_10UnderscoreES10_S10_EEEEENS4_23SM90_TMA_LOAD_MULTICASTENS4_14ComposedLayoutINS4_7SwizzleILi2ELi4ELi3EEENS4_18smem_ptr_flag_bitsILi16EEENSV_INS5_IJNSA_ILi8EEESI_EEENS5_IJSI_SB_EEEEEEEvNS4_8identityENS4_13SM90_TMA_LOADES1D_vS1E_EENS_8epilogue10collective6detail29Sm90TmaWarpSpecializedAdapterINS1I_15DefaultEpilogueISK_SL_SL_NS1H_6thread17LinearCombinationISK_Li1EffLNS1M_9ScaleType4KindE0ELNS_15FloatRoundStyleE2ESK_EENS1_15EpilogueDefaultEEEEEvvEEEEvNT_6ParamsE)
        /*0020*/ 	.word	0x00000000
.L_19:


//--------------------- .nv.compat                --------------------------
	.section	.nv.compat,"",@"SHT_CUDA_COMPAT_INFO"
	.align	4
        /*0000*/ 	.byte	0x02, 0x09, 0x01, 0x00, 0x02, 0x02, 0x04, 0x00, 0x02, 0x05, 0x05, 0x00, 0x03, 0x07, 0x01, 0x01
        /*0010*/ 	.byte	0x02, 0x03, 0x01, 0x00, 0x02, 0x06, 0x01, 0x00, 0x04, 0x0b, 0x08, 0x00, 0x00, 0x00, 0x00, 0x00
        /*0020*/ 	.byte	0x00, 0x00, 0x00, 0x00


//--------------------- .nv.info._ZN7cutlass13device_kernelINS_4gemm6kernel13GemmUniversalIN4cute5tupleIJiiiiEEENS1_10collective13CollectiveMmaINS1_34MainloopSm90TmaGmmaWarpSpecializedILi11ENS5_IJNS4_1CILi1EEENSA_ILi2EEESB_EEENS1_35KernelTmaWarpSpecializedCooperativeEEENS5_IJNSA_ILi256EEENSA_ILi64EEENSA_ILi32EEEEEENS_6half_tENS5_IJlSB_lEEESK_SL_NS4_8TiledMMAINS4_8MMA_AtomIJNS4_4SM904GMMA25MMA_64x64x16_F32F16F16_SSILNSP_5MajorE0ELSR_0ELNSP_7ScaleInE1ELSS_1EEEEEENS4_6LayoutINS5_IJSC_SB_SB_EEENS5_IJSB_NSA_ILi0EEESX_EEEEENS5_IJNS4_10UnderscoreES10_S10_EEEEENS4_23SM90_TMA_LOAD_MULTICASTENS4_14ComposedLayoutINS4_7SwizzleILi2ELi4ELi3EEENS4_18smem_ptr_flag_bitsILi16EEENSV_INS5_IJNSA_ILi8EEESI_EEENS5_IJSI_SB_EEEEEEEvNS4_8identityENS4_13SM90_TMA_LOADES1D_vS1E_EENS_8epilogue10collective6detail29Sm90TmaWarpSpecializedAdapterINS1I_15DefaultEpilogueISK_SL_SL_NS1H_6thread17LinearCombinationISK_Li1EffLNS1M_9ScaleType4KindE0ELNS_15FloatRoundStyleE2ESK_EENS1_15EpilogueDefaultEEEEEvvEEEEvNT_6ParamsE --------------------------
	.section	.nv.info._ZN7cutlass13device_kernelINS_4gemm6kernel13GemmUniversalIN4cute5tupleIJiiiiEEENS1_10collective13CollectiveMmaINS1_34MainloopSm90TmaGmmaWarpSpecializedILi11ENS5_IJNS4_1CILi1EEENSA_ILi2EEESB_EEENS1_35KernelTmaWarpSpecializedCooperativeEEENS5_IJNSA_ILi256EEENSA_ILi64EEENSA_ILi32EEEEEENS_6half_tENS5_IJlSB_lEEESK_SL_NS4_8TiledMMAINS4_8MMA_AtomIJNS4_4SM904GMMA25MMA_64x64x16_F32F16F16_SSILNSP_5MajorE0ELSR_0ELNSP_7ScaleInE1ELSS_1EEEEEENS4_6LayoutINS5_IJSC_SB_SB_EEENS5_IJSB_NSA_ILi0EEESX_EEEEENS5_IJNS4_10UnderscoreES10_S10_EEEEENS4_23SM90_TMA_LOAD_MULTICASTENS4_14ComposedLayoutINS4_7SwizzleILi2ELi4ELi3EEENS4_18smem_ptr_flag_bitsILi16EEENSV_INS5_IJNSA_ILi8EEESI_EEENS5_IJSI_SB_EEEEEEEvNS4_8identityENS4_13SM90_TMA_LOADES1D_vS1E_EENS_8epilogue10collective6detail29Sm90TmaWarpSpecializedAdapterINS1I_15DefaultEpilogueISK_SL_SL_NS1H_6thread17LinearCombinationISK_Li1EffLNS1M_9ScaleType4KindE0ELNS_15FloatRoundStyleE2ESK_EENS1_15EpilogueDefaultEEEEEvvEEEEvNT_6ParamsE,"",@"SHT_CUDA_INFO"
	.sectionflags	@""
	.align	4


	//----- nvinfo : EIATTR_CUDA_API_VERSION
	.align		4
        /*0000*/ 	.byte	0x04, 0x37
        /*0002*/ 	.short	(.L_21 - .L_20)
.L_20:
        /*0004*/ 	.word	0x00000082


	//----- nvinfo : EIATTR_KPARAM_INFO
	.align		4
.L_21:
        /*0008*/ 	.byte	0x04, 0x17
        /*000a*/ 	.short	(.L_23 - .L_22)
.L_22:
        /*000c*/ 	.word	0x00000000
        /*0010*/ 	.short	0x0000
        /*0012*/ 	.short	0x0070
        /*0014*/ 	.byte	0x00, 0xf0, 0x01, 0x10


	//----- nvinfo : EIATTR_SPARSE_MMA_MASK
	.align		4
.L_23:
        /*0018*/ 	.byte	0x03, 0x50
        /*001a*/ 	.short	0x0000


	//----- nvinfo : EIATTR_MAXREG_COUNT
	.align		4
        /*001c*/ 	.byte	0x03, 0x1b
        /*001e*/ 	.short	0x00a8


	//----- nvinfo : EIATTR_NUM_BARRIERS
	.align		4
        /*0020*/ 	.byte	0x02, 0x4c
        /*0022*/ 	.byte	0x01
	.zero		1


	//----- nvinfo : EIATTR_EXTERNS
	.align		4
        /*0024*/ 	.byte	0x04, 0x0f
        /*0026*/ 	.short	(.L_25 - .L_24)


	//   ....[0]....
	.align		4
.L_24:
        /*0028*/ 	.word	index@(__assertfail)


	//----- nvinfo : EIATTR_MERCURY_ISA_VERSION
	.align		4
.L_25:
        /*002c*/ 	.byte	0x03, 0x5f
        /*002e*/ 	.short	0x0101


	//----- nvinfo : EIATTR_INT_WARP_WIDE_INSTR_OFFSETS
	.align		4
        /*0030*/ 	.byte	0x04, 0x31
        /*0032*/ 	.short	(.L_27 - .L_26)


	//   ....[0]....
.L_26:
        /*0034*/ 	.word	0x00000590


	//   ....[1]....
        /*0038*/ 	.word	0x000005b0


	//   ....[2]....
        /*003c*/ 	.word	0x00000740


	//   ....[3]....
        /*0040*/ 	.word	0x00001f80


	//----- nvinfo : EIATTR_COOP_GROUP_MASK_REGIDS
	.align		4
.L_27:
        /*0044*/ 	.byte	0x04, 0x29
        /*0046*/ 	.short	(.L_29 - .L_28)


	//   ....[0]....
.L_28:
        /*0048*/ 	.word	0xffffffff


	//   ....[1]....
        /*004c*/ 	.word	0xffffffff


	//   ....[2]....
        /*0050*/ 	.word	0xffffffff


	//   ....[3]....
        /*0054*/ 	.word	0xffffffff


	//   ....[4]....
        /*0058*/ 	.word	0xffffffff


	//   ....[5]....
        /*005c*/ 	.word	0xffffffff


	//----- nvinfo : EIATTR_COOP_GROUP_INSTR_OFFSETS
	.align		4
.L_29:
        /*0060*/ 	.byte	0x04, 0x28
        /*0062*/ 	.short	(.L_31 - .L_30)


	//   ....[0]....
.L_30:
        /*0064*/ 	.word	0x00000060


	//   ....[1]....
        /*0068*/ 	.word	0x00000070


	//   ....[2]....
        /*006c*/ 	.word	0x00000130


	//   ....[3]....
        /*0070*/ 	.word	0x000003d0


	//   ....[4]....
        /*0074*/ 	.word	0x000008a0


	//   ....[5]....
        /*0078*/ 	.word	0x00001540


	//----- nvinfo : EIATTR_REG_RECONFIG
	.align		4
.L_31:
        /*007c*/ 	.byte	0x01, 0x54
	.zero		2


	//----- nvinfo : EIATTR_SYSCALL_OFFSETS
	.align		4
        /*0080*/ 	.byte	0x04, 0x46
        /*0082*/ 	.short	(.L_33 - .L_32)


	//   ....[0]....
.L_32:
        /*0084*/ 	.word	0x00001730


	//----- nvinfo : EIATTR_MBARRIER_INSTR_OFFSETS
	.align		4
.L_33:
        /*0088*/ 	.byte	0x04, 0x39
        /*008a*/ 	.short	(.L_35 - .L_34)


	//   ....[0]....
.L_34:
        /*008c*/ 	.word	0x00000250
        /*0090*/ 	.word	0x000000ff
        /*0094*/ 	.word	0x00000000
        /*0098*/ 	.short	0x0100
        /*009a*/ 	.byte	0x08
	.zero		1


	//   ....[1]....
        /*009c*/ 	.word	0x00000260
        /*00a0*/ 	.word	0x000000ff
        /*00a4*/ 	.word	0x00000058
        /*00a8*/ 	.short	0x0100
        /*00aa*/ 	.byte	0x08
	.zero		1


	//   ....[2]....
        /*00ac*/ 	.word	0x00000270
        /*00b0*/ 	.word	0x000000ff
        /*00b4*/ 	.word	0x00000008
        /*00b8*/ 	.short	0x0100
        /*00ba*/ 	.byte	0x08
	.zero		1


	//   ....[3]....
        /*00bc*/ 	.word	0x00000280
        /*00c0*/ 	.word	0x000000ff
        /*00c4*/ 	.word	0x00000060
        /*00c8*/ 	.short	0x0100
        /*00ca*/ 	.byte	0x08
	.zero		1


	//   ....[4]....
        /*00cc*/ 	.word	0x00000290
        /*00d0*/ 	.word	0x000000ff
        /*00d4*/ 	.word	0x00000010
        /*00d8*/ 	.short	0x0100
        /*00da*/ 	.byte	0x08
	.zero		1


	//   ....[5]....
        /*00dc*/ 	.word	0x000002a0
        /*00e0*/ 	.word	0x000000ff
        /*00e4*/ 	.word	0x00000068
        /*00e8*/ 	.short	0x0100
        /*00ea*/ 	.byte	0x08
	.zero		1


	//   ....[6]....
        /*00ec*/ 	.word	0x000002b0
        /*00f0*/ 	.word	0x000000ff
        /*00f4*/ 	.word	0x00000018
        /*00f8*/ 	.short	0x0100
        /*00fa*/ 	.byte	0x08
	.zero		1


	//   ....[7]....
        /*00fc*/ 	.word	0x000002c0
        /*0100*/ 	.word	0x000000ff
        /*0104*/ 	.word	0x00000070
        /*0108*/ 	.short	0x0100
        /*010a*/ 	.byte	0x08
	.zero		1


	//   ....[8]....
        /*010c*/ 	.word	0x000002d0
        /*0110*/ 	.word	0x000000ff
        /*0114*/ 	.word	0x00000020
        /*0118*/ 	.short	0x0100
        /*011a*/ 	.byte	0x08
	.zero		1


	//   ....[9]....
        /*011c*/ 	.word	0x000002e0
        /*0120*/ 	.word	0x000000ff
        /*0124*/ 	.word	0x00000078
        /*0128*/ 	.short	0x0100
        /*012a*/ 	.byte	0x08
	.zero		1


	//   ....[10]....
        /*012c*/ 	.word	0x000002f0
        /*0130*/ 	.word	0x000000ff
        /*0134*/ 	.word	0x00000028
        /*0138*/ 	.short	0x0100
        /*013a*/ 	.byte	0x08
	.zero		1


	//   ....[11]....
        /*013c*/ 	.word	0x00000300
        /*0140*/ 	.word	0x000000ff
        /*0144*/ 	.word	0x00000080
        /*0148*/ 	.short	0x0100
        /*014a*/ 	.byte	0x08
	.zero		1


	//   ....[12]....
        /*014c*/ 	.word	0x00000310
        /*0150*/ 	.word	0x000000ff
        /*0154*/ 	.word	0x00000030
        /*0158*/ 	.short	0x0100
        /*015a*/ 	.byte	0x08
	.zero		1


	//   ....[13]....
        /*015c*/ 	.word	0x00000320
        /*0160*/ 	.word	0x000000ff
        /*0164*/ 	.word	0x00000088
        /*0168*/ 	.short	0x0100
        /*016a*/ 	.byte	0x08
	.zero		1


	//   ....[14]....
        /*016c*/ 	.word	0x00000330
        /*0170*/ 	.word	0x000000ff
        /*0174*/ 	.word	0x00000038
        /*0178*/ 	.short	0x0100
        /*017a*/ 	.byte	0x08
	.zero		1


	//   ....[15]....
        /*017c*/ 	.word	0x00000340
        /*0180*/ 	.word	0x000000ff
        /*0184*/ 	.word	0x00000090
        /*0188*/ 	.short	0x0100
        /*018a*/ 	.byte	0x08
	.zero		1


	//   ....[16]....
        /*018c*/ 	.word	0x00000350
        /*0190*/ 	.word	0x000000ff
        /*0194*/ 	.word	0x00000040
        /*0198*/ 	.short	0x0100
        /*019a*/ 	.byte	0x08
	.zero		1


	//   ....[17]....
        /*019c*/ 	.word	0x00000360
        /*01a0*/ 	.word	0x000000ff
        /*01a4*/ 	.word	0x00000098
        /*01a8*/ 	.short	0x0100
        /*01aa*/ 	.byte	0x08
	.zero		1


	//   ....[18]....
        /*01ac*/ 	.word	0x00000370
        /*01b0*/ 	.word	0x000000ff
        /*01b4*/ 	.word	0x00000048
        /*01b8*/ 	.short	0x0100
        /*01ba*/ 	.byte	0x08
	.zero		1


	//   ....[19]....
        /*01bc*/ 	.word	0x00000380
        /*01c0*/ 	.word	0x000000ff
        /*01c4*/ 	.word	0x000000a0
        /*01c8*/ 	.short	0x0100
        /*01ca*/ 	.byte	0x08
	.zero		1


	//   ....[20]....
        /*01cc*/ 	.word	0x00000390
        /*01d0*/ 	.word	0x000000ff
        /*01d4*/ 	.word	0x00000050
        /*01d8*/ 	.short	0x0100
        /*01da*/ 	.byte	0x08
	.zero		1


	//   ....[21]....
        /*01dc*/ 	.word	0x000003a0
        /*01e0*/ 	.word	0x000000ff
        /*01e4*/ 	.word	0x000000a8
        /*01e8*/ 	.short	0x0100
        /*01ea*/ 	.byte	0x08
	.zero		1


	//   ....[22]....
        /*01ec*/ 	.word	0x000007d0
        /*01f0*/ 	.word	0x000000ff
        /*01f4*/ 	.word	0x000000c0
        /*01f8*/ 	.short	0x0100
        /*01fa*/ 	.byte	0x06
	.zero		1


	//   ....[23]....
        /*01fc*/ 	.word	0x00000850
        /*0200*/ 	.word	0x000000ff
        /*0204*/ 	.word	0x000000c8
        /*0208*/ 	.short	0x0100
        /*020a*/ 	.byte	0x06
	.zero		1


	//   ....[24]....
        /*020c*/ 	.word	0x000017f0
        /*0210*/ 	.word	0x00000003
        /*0214*/ 	.word	0x00000000
        /*0218*/ 	.short	0x010a
        /*021a*/ 	.byte	0x3f
	.zero		1


	//   ....[25]....
        /*021c*/ 	.word	0x00001850
        /*0220*/ 	.word	0x00000003
        /*0224*/ 	.word	0x00000000
        /*0228*/ 	.short	0x010a
        /*022a*/ 	.byte	0x3f
	.zero		1


	//   ....[26]....
        /*022c*/ 	.word	0x00001bb0
        /*0230*/ 	.word	0x00000005
        /*0234*/ 	.word	0x00000000
        /*0238*/ 	.short	0x010a
        /*023a*/ 	.byte	0x3f
	.zero		1


	//   ....[27]....
        /*023c*/ 	.word	0x00001bf0
        /*0240*/ 	.word	0x00000005
        /*0244*/ 	.word	0x00000000
        /*0248*/ 	.short	0x010a
        /*024a*/ 	.byte	0x3f
	.zero		1


	//   ....[28]....
        /*024c*/ 	.word	0x00001e30
        /*0250*/ 	.word	0x00000004
        /*0254*/ 	.word	0x00000000
        /*0258*/ 	.short	0x0101
        /*025a*/ 	.byte	0x3f
	.zero		1


	//   ....[29]....
        /*025c*/ 	.word	0x00002020
        /*0260*/ 	.word	0x00000000
        /*0264*/ 	.word	0x00000000
        /*0268*/ 	.short	0x0101
        /*026a*/ 	.byte	0x3f
	.zero		1


	//   ....[30]....
        /*026c*/ 	.word	0x00007a70
        /*0270*/ 	.word	0x00000017
        /*0274*/ 	.word	0x00000058
        /*0278*/ 	.short	0x010a
        /*027a*/ 	.byte	0x3f
	.zero		1


	//   ....[31]....
        /*027c*/ 	.word	0x00007e00
        /*0280*/ 	.word	0x00000006
        /*0284*/ 	.word	0x000000c8
        /*0288*/ 	.short	0x0101
        /*028a*/ 	.byte	0x3f
	.zero		1


	//   ....[32]....
        /*028c*/ 	.word	0x00008540
        /*0290*/ 	.word	0x00000007
        /*0294*/ 	.word	0x00000000
        /*0298*/ 	.short	0x010a
        /*029a*/ 	.byte	0x3f
	.zero		1


	//   ....[33]....
        /*029c*/ 	.word	0x000085c0
        /*02a0*/ 	.word	0x00000006
        /*02a4*/ 	.word	0x00000000
        /*02a8*/ 	.short	0x010a
        /*02aa*/ 	.byte	0x3f
	.zero		1


	//   ....[34]....
        /*02ac*/ 	.word	0x00008650
        /*02b0*/ 	.word	0x00000007
        /*02b4*/ 	.word	0x00000000
        /*02b8*/ 	.short	0x010a
        /*02ba*/ 	.byte	0x3f
	.zero		1


	//   ....[35]....
        /*02bc*/ 	.word	0x000086e0
        /*02c0*/ 	.word	0x00000006
        /*02c4*/ 	.word	0x00000000
        /*02c8*/ 	.short	0x010a
        /*02ca*/ 	.byte	0x3f
	.zero		1


	//   ....[36]....
        /*02cc*/ 	.word	0x00008770
        /*02d0*/ 	.word	0x00000007
        /*02d4*/ 	.word	0x00000000
        /*02d8*/ 	.short	0x010a
        /*02da*/ 	.byte	0x3f
	.zero		1


	//   ....[37]....
        /*02dc*/ 	.word	0x00008800
        /*02e0*/ 	.word	0x00000006
        /*02e4*/ 	.word	0x00000000
        /*02e8*/ 	.short	0x010a
        /*02ea*/ 	.byte	0x3f
	.zero		1


	//   ....[38]....
        /*02ec*/ 	.word	0x00008890
        /*02f0*/ 	.word	0x00000007
        /*02f4*/ 	.word	0x00000000
        /*02f8*/ 	.short	0x010a
        /*02fa*/ 	.byte	0x3f
	.zero		1


	//   ....[39]....
        /*02fc*/ 	.word	0x00008920
        /*0300*/ 	.word	0x00000006
        /*0304*/ 	.word	0x00000000
        /*0308*/ 	.short	0x010a
        /*030a*/ 	.byte	0x3f
	.zero		1


	//   ....[40]....
        /*030c*/ 	.word	0x000089b0
        /*0310*/ 	.word	0x00000007
        /*0314*/ 	.word	0x00000000
        /*0318*/ 	.short	0x010a
        /*031a*/ 	.byte	0x3f
	.zero		1


	//   ....[41]....
        /*031c*/ 	.word	0x00008a40
        /*0320*/ 	.word	0x00000006
        /*0324*/ 	.word	0x00000000
        /*0328*/ 	.short	0x010a
        /*032a*/ 	.byte	0x3f
	.zero		1


	//   ....[42]....
        /*032c*/ 	.word	0x00008ad0
        /*0330*/ 	.word	0x00000005
        /*0334*/ 	.word	0x00000000
        /*0338*/ 	.short	0x010a
        /*033a*/ 	.byte	0x3f
	.zero		1


	//   ....[43]....
        /*033c*/ 	.word	0x00008b30
        /*0340*/ 	.word	0x00000003
        /*0344*/ 	.word	0x00000000
        /*0348*/ 	.short	0x010a
        /*034a*/ 	.byte	0x3f
	.zero		1


	//   ....[44]....
        /*034c*/ 	.word	0x00008b80
        /*0350*/ 	.word	0x00000005
        /*0354*/ 	.word	0x00000000
        /*0358*/ 	.short	0x010a
        /*035a*/ 	.byte	0x3f
	.zero		1


	//   ....[45]....
        /*035c*/ 	.word	0x00008c50
        /*0360*/ 	.word	0x00000017
        /*0364*/ 	.word	0x00000058
        /*0368*/ 	.short	0x010a
        /*036a*/ 	.byte	0x3f
	.zero		1


	//   ....[46]....
        /*036c*/ 	.word	0x00008d20
        /*0370*/ 	.word	0x00000007
        /*0374*/ 	.word	0x00000000
        /*0378*/ 	.short	0x010a
        /*037a*/ 	.byte	0x3f
	.zero		1


	//   ....[47]....
        /*037c*/ 	.word	0x00008d70
        /*0380*/ 	.word	0x00000006
        /*0384*/ 	.word	0x00000000
        /*0388*/ 	.short	0x010a
        /*038a*/ 	.byte	0x3f
	.zero		1


	//   ....[48]....
        /*038c*/ 	.word	0x00008dc0
        /*0390*/ 	.word	0x00000007
        /*0394*/ 	.word	0x00000000
        /*0398*/ 	.short	0x010a
        /*039a*/ 	.byte	0x3f
	.zero		1


	//   ....[49]....
        /*039c*/ 	.word	0x00008e10
        /*03a0*/ 	.word	0x00000006
        /*03a4*/ 	.word	0x00000000
        /*03a8*/ 	.short	0x010a
        /*03aa*/ 	.byte	0x3f
	.zero		1


	//   ....[50]....
        /*03ac*/ 	.word	0x00008e60
        /*03b0*/ 	.word	0x00000007
        /*03b4*/ 	.word	0x00000000
        /*03b8*/ 	.short	0x010a
        /*03ba*/ 	.byte	0x3f
	.zero		1


	//   ....[51]....
        /*03bc*/ 	.word	0x00008eb0
        /*03c0*/ 	.word	0x00000006
        /*03c4*/ 	.word	0x00000000
        /*03c8*/ 	.short	0x010a
        /*03ca*/ 	.byte	0x3f
	.zero		1


	//   ....[52]....
        /*03cc*/ 	.word	0x00008f00
        /*03d0*/ 	.word	0x00000007
        /*03d4*/ 	.word	0x00000000
        /*03d8*/ 	.short	0x010a
        /*03da*/ 	.byte	0x3f
	.zero		1


	//   ....[53]....
        /*03dc*/ 	.word	0x00008f50
        /*03e0*/ 	.word	0x00000006
        /*03e4*/ 	.word	0x00000000
        /*03e8*/ 	.short	0x010a
        /*03ea*/ 	.byte	0x3f
	.zero		1


	//   ....[54]....
        /*03ec*/ 	.word	0x00008fa0
        /*03f0*/ 	.word	0x00000007
        /*03f4*/ 	.word	0x00000000
        /*03f8*/ 	.short	0x010a
        /*03fa*/ 	.byte	0x3f
	.zero		1


	//   ....[55]....
        /*03fc*/ 	.word	0x00008ff0
        /*0400*/ 	.word	0x00000006
        /*0404*/ 	.word	0x00000000
        /*0408*/ 	.short	0x010a
        /*040a*/ 	.byte	0x3f
	.zero		1


	//----- nvinfo : EIATTR_NUM_MBARRIERS
	.align		4
.L_35:
        /*040c*/ 	.byte	0x03, 0x38
        /*040e*/ 	.short	0x0018


	//----- nvinfo : EIATTR_EXIT_INSTR_OFFSETS
	.align		4
        /*0410*/ 	.byte	0x04, 0x1c
        /*0412*/ 	.short	(.L_37 - .L_36)


	//   ....[0]....
.L_36:
        /*0414*/ 	.word	0x00000a80


	//   ....[1]....
        /*0418*/ 	.word	0x000012a0


	//   ....[2]....
        /*041c*/ 	.word	0x00007200


	//   ....[3]....
        /*0420*/ 	.word	0x00007760


	//   ....[4]....
        /*0424*/ 	.word	0x00008b20


	//----- nvinfo : EIATTR_MAX_THREADS
	.align		4
.L_37:
        /*0428*/ 	.byte	0x04, 0x05
        /*042a*/ 	.short	(.L_39 - .L_38)
.L_38:
        /*042c*/ 	.word	0x00000180
        /*0430*/ 	.word	0x00000001
        /*0434*/ 	.word	0x00000001


	//----- nvinfo : EIATTR_CRS_STACK_SIZE
	.align		4
.L_39:
        /*0438*/ 	.byte	0x04, 0x1e
        /*043a*/ 	.short	(.L_41 - .L_40)
.L_40:
        /*043c*/ 	.word	0x00000000


	//----- nvinfo : EIATTR_CBANK_PARAM_SIZE
	.align		4
.L_41:
        /*0440*/ 	.byte	0x03, 0x19
        /*0442*/ 	.short	0x0470


	//----- nvinfo : EIATTR_PARAM_CBANK
	.align		4
        /*0444*/ 	.byte	0x04, 0x0a
        /*0446*/ 	.short	(.L_43 - .L_42)
	.align		4
.L_42:
        /*0448*/ 	.word	index@(.nv.constant0._ZN7cutlass13device_kernelINS_4gemm6kernel13GemmUniversalIN4cute5tupleIJiiiiEEENS1_10collective13CollectiveMmaINS1_34MainloopSm90TmaGmmaWarpSpecializedILi11ENS5_IJNS4_1CILi1EEENSA_ILi2EEESB_EEENS1_35KernelTmaWarpSpecializedCooperativeEEENS5_IJNSA_ILi256EEENSA_ILi64EEENSA_ILi32EEEEEENS_6half_tENS5_IJlSB_lEEESK_SL_NS4_8TiledMMAINS4_8MMA_AtomIJNS4_4SM904GMMA25MMA_64x64x16_F32F16F16_SSILNSP_5MajorE0ELSR_0ELNSP_7ScaleInE1ELSS_1EEEEEENS4_6LayoutINS5_IJSC_SB_SB_EEENS5_IJSB_NSA_ILi0EEESX_EEEEENS5_IJNS4_10UnderscoreES10_S10_EEEEENS4_23SM90_TMA_LOAD_MULTICASTENS4_14ComposedLayoutINS4_7SwizzleILi2ELi4ELi3EEENS4_18smem_ptr_flag_bitsILi16EEENSV_INS5_IJNSA_ILi8EEESI_EEENS5_IJSI_SB_EEEEEEEvNS4_8identityENS4_13SM90_TMA_LOADES1D_vS1E_EENS_8epilogue10collective6detail29Sm90TmaWarpSpecializedAdapterINS1I_15DefaultEpilogueISK_SL_SL_NS1H_6thread17LinearCombinationISK_Li1EffLNS1M_9ScaleType4KindE0ELNS_15FloatRoundStyleE2ESK_EENS1_15EpilogueDefaultEEEEEvvEEEEvNT_6ParamsE)
        /*044c*/ 	.short	0x0210
        /*044e*/ 	.short	0x0470


	//----- nvinfo : EIATTR_SW_WAR
	.align		4
.L_43:
        /*0450*/ 	.byte	0x04, 0x36
        /*0452*/ 	.short	(.L_45 - .L_44)
.L_44:
        /*0454*/ 	.word	0x00000008
.L_45:


//--------------------- .nv.callgraph             --------------------------
	.section	.nv.callgraph,"",@"SHT_CUDA_CALLGRAPH"
	.align	4
	.sectionentsize	8
	.align		4
        /*0000*/ 	.word	0x00000000
	.align		4
        /*0004*/ 	.word	0xffffffff
	.align		4
        /*0008*/ 	.word	index@(_ZN7cutlass13device_kernelINS_4gemm6kernel13GemmUniversalIN4cute5tupleIJiiiiEEENS1_10collective13CollectiveMmaINS1_34MainloopSm90TmaGmmaWarpSpecializedILi11ENS5_IJNS4_1CILi1EEENSA_ILi2EEESB_EEENS1_35KernelTmaWarpSpecializedCooperativeEEENS5_IJNSA_ILi256EEENSA_ILi64EEENSA_ILi32EEEEEENS_6half_tENS5_IJlSB_lEEESK_SL_NS4_8TiledMMAINS4_8MMA_AtomIJNS4_4SM904GMMA25MMA_64x64x16_F32F16F16_SSILNSP_5MajorE0ELSR_0ELNSP_7ScaleInE1ELSS_1EEEEEENS4_6LayoutINS5_IJSC_SB_SB_EEENS5_IJSB_NSA_ILi0EEESX_EEEEENS5_IJNS4_10UnderscoreES10_S10_EEEEENS4_23SM90_TMA_LOAD_MULTICASTENS4_14ComposedLayoutINS4_7SwizzleILi2ELi4ELi3EEENS4_18smem_ptr_flag_bitsILi16EEENSV_INS5_IJNSA_ILi8EEESI_EEENS5_IJSI_SB_EEEEEEEvNS4_8identityENS4_13SM90_TMA_LOADES1D_vS1E_EENS_8epilogue10collective6detail29Sm90TmaWarpSpecializedAdapterINS1I_15DefaultEpilogueISK_SL_SL_NS1H_6thread17LinearCombinationISK_Li1EffLNS1M_9ScaleType4KindE0ELNS_15FloatRoundStyleE2ESK_EENS1_15EpilogueDefaultEEEEEvvEEEEvNT_6ParamsE)
	.align		4
        /*000c*/ 	.word	index@(__assertfail)
	.align		4
        /*0010*/ 	.word	0x00000000
	.align		4
        /*0014*/ 	.word	0xfffffffe
	.align		4
        /*0018*/ 	.word	0x00000000
	.align		4
        /*001c*/ 	.word	0xfffffffd
	.align		4
        /*0020*/ 	.word	0x00000000
	.align		4
        /*0024*/ 	.word	0xfffffffc


//--------------------- .nv.constant4             --------------------------
	.section	.nv.constant4,"a",@progbits
	.align	8
	.align		8
.nv.constant4:
        /*0000*/ 	.dword	__assertfail
	.align		8
        /*0008*/ 	.dword	__unnamed_1
	.align		8
        /*0010*/ 	.dword	_ZN39_INTERNAL_9c58c245_4_k_cu_a197b3b8_27084cuda3std3__45__cpo5beginE
	.align		8
        /*0018*/ 	.dword	_ZN39_INTERNAL_9c58c245_4_k_cu_a197b3b8_27084cuda3std3__45__cpo3endE
	.align		8
        /*0020*/ 	.dword	_ZN39_INTERNAL_9c58c245_4_k_cu_a197b3b8_27084cuda3std3__45__cpo6cbeginE
	.align		8
        /*0028*/ 	.dword	_ZN39_INTERNAL_9c58c245_4_k_cu_a197b3b8_27084cuda3std3__45__cpo4cendE
	.align		8
        /*0030*/ 	.dword	_ZN39_INTERNAL_9c58c245_4_k_cu_a197b3b8_27084cuda3std3__441_GLOBAL__N__9c58c245_4_k_cu_a197b3b8_27086ignoreE
	.align		8
        /*0038*/ 	.dword	_ZN39_INTERNAL_9c58c245_4_k_cu_a197b3b8_27084cuda3std3__419piecewise_constructE
	.align		8
        /*0040*/ 	.dword	_ZN39_INTERNAL_9c58c245_4_k_cu_a197b3b8_27084cuda3std3__48in_placeE
	.align		8
        /*0048*/ 	.dword	_ZN39_INTERNAL_9c58c245_4_k_cu_a197b3b8_27084cuda3std6ranges3__45__cpo4swapE
	.align		8
        /*0050*/ 	.dword	_ZN39_INTERNAL_9c58c245_4_k_cu_a197b3b8_27084cuda3std6ranges3__45__cpo9iter_moveE
	.align		8
        /*0058*/ 	.dword	_ZN39_INTERNAL_9c58c245_4_k_cu_a197b3b8_27084cute7productE
	.align		8
        /*0060*/ 	.dword	_ZN39_INTERNAL_9c58c245_4_k_cu_a197b3b8_27084cute1_E
	.align		8
        /*0068*/ 	.dword	$str$22
	.align		8
        /*0070*/ 	.dword	$str$23


//--------------------- .text._ZN7cutlass13device_kernelINS_4gemm6kernel13GemmUniversalIN4cute5tupleIJiiiiEEENS1_10collective13CollectiveMmaINS1_34MainloopSm90TmaGmmaWarpSpecializedILi11ENS5_IJNS4_1CILi1EEENSA_ILi2EEESB_EEENS1_35KernelTmaWarpSpecializedCooperativeEEENS5_IJNSA_ILi256EEENSA_ILi64EEENSA_ILi32EEEEEENS_6half_tENS5_IJlSB_lEEESK_SL_NS4_8TiledMMAINS4_8MMA_AtomIJNS4_4SM904GMMA25MMA_64x64x16_F32F16F16_SSILNSP_5MajorE0ELSR_0ELNSP_7ScaleInE1ELSS_1EEEEEENS4_6LayoutINS5_IJSC_SB_SB_EEENS5_IJSB_NSA_ILi0EEESX_EEEEENS5_IJNS4_10UnderscoreES10_S10_EEEEENS4_23SM90_TMA_LOAD_MULTICASTENS4_14ComposedLayoutINS4_7SwizzleILi2ELi4ELi3EEENS4_18smem_ptr_flag_bitsILi16EEENSV_INS5_IJNSA_ILi8EEESI_EEENS5_IJSI_SB_EEEEEEEvNS4_8identityENS4_13SM90_TMA_LOADES1D_vS1E_EENS_8epilogue10collective6detail29Sm90TmaWarpSpecializedAdapterINS1I_15DefaultEpilogueISK_SL_SL_NS1H_6thread17LinearCombinationISK_Li1EffLNS1M_9ScaleType4KindE0ELNS_15FloatRoundStyleE2ESK_EENS1_15EpilogueDefaultEEEEEvvEEEEvNT_6ParamsE --------------------------
	.section	.text._ZN7cutlass13device_kernelINS_4gemm6kernel13GemmUniversalIN4cute5tupleIJiiiiEEENS1_10collective13CollectiveMmaINS1_34MainloopSm90TmaGmmaWarpSpecializedILi11ENS5_IJNS4_1CILi1EEENSA_ILi2EEESB_EEENS1_35KernelTmaWarpSpecializedCooperativeEEENS5_IJNSA_ILi256EEENSA_ILi64EEENSA_ILi32EEEEEENS_6half_tENS5_IJlSB_lEEESK_SL_NS4_8TiledMMAINS4_8MMA_AtomIJNS4_4SM904GMMA25MMA_64x64x16_F32F16F16_SSILNSP_5MajorE0ELSR_0ELNSP_7ScaleInE1ELSS_1EEEEEENS4_6LayoutINS5_IJSC_SB_SB_EEENS5_IJSB_NSA_ILi0EEESX_EEEEENS5_IJNS4_10UnderscoreES10_S10_EEEEENS4_23SM90_TMA_LOAD_MULTICASTENS4_14ComposedLayoutINS4_7SwizzleILi2ELi4ELi3EEENS4_18smem_ptr_flag_bitsILi16EEENSV_INS5_IJNSA_ILi8EEESI_EEENS5_IJSI_SB_EEEEEEEvNS4_8identityENS4_13SM90_TMA_LOADES1D_vS1E_EENS_8epilogue10collective6detail29Sm90TmaWarpSpecializedAdapterINS1I_15DefaultEpilogueISK_SL_SL_NS1H_6thread17LinearCombinationISK_Li1EffLNS1M_9ScaleType4KindE0ELNS_15FloatRoundStyleE2ESK_EENS1_15EpilogueDefaultEEEEEvvEEEEvNT_6ParamsE,"ax",@progbits
	.align	128
.text._ZN7cutlass13device_kernelINS_4gemm6kernel13GemmUniversalIN4cute5tupleIJiiiiEEENS1_10collective13CollectiveMmaINS1_34MainloopSm90TmaGmmaWarpSpecializedILi11ENS5_IJNS4_1CILi1EEENSA_ILi2EEESB_EEENS1_35KernelTmaWarpSpecializedCooperativeEEENS5_IJNSA_ILi256EEENSA_ILi64EEENSA_ILi32EEEEEENS_6half_tENS5_IJlSB_lEEESK_SL_NS4_8TiledMMAINS4_8MMA_AtomIJNS4_4SM904GMMA25MMA_64x64x16_F32F16F16_SSILNSP_5MajorE0ELSR_0ELNSP_7ScaleInE1ELSS_1EEEEEENS4_6LayoutINS5_IJSC_SB_SB_EEENS5_IJSB_NSA_ILi0EEESX_EEEEENS5_IJNS4_10UnderscoreES10_S10_EEEEENS4_23SM90_TMA_LOAD_MULTICASTENS4_14ComposedLayoutINS4_7SwizzleILi2ELi4ELi3EEENS4_18smem_ptr_flag_bitsILi16EEENSV_INS5_IJNSA_ILi8EEESI_EEENS5_IJSI_SB_EEEEEEEvNS4_8identityENS4_13SM90_TMA_LOADES1D_vS1E_EENS_8epilogue10collective6detail29Sm90TmaWarpSpecializedAdapterINS1I_15DefaultEpilogueISK_SL_SL_NS1H_6thread17LinearCombinationISK_Li1EffLNS1M_9ScaleType4KindE0ELNS_15FloatRoundStyleE2ESK_EENS1_15EpilogueDefaultEEEEEvvEEEEvNT_6ParamsE:
        .type           _ZN7cutlass13device_kernelINS_4gemm6kernel13GemmUniversalIN4cute5tupleIJiiiiEEENS1_10collective13CollectiveMmaINS1_34MainloopSm90TmaGmmaWarpSpecializedILi11ENS5_IJNS4_1CILi1EEENSA_ILi2EEESB_EEENS1_35KernelTmaWarpSpecializedCooperativeEEENS5_IJNSA_ILi256EEENSA_ILi64EEENSA_ILi32EEEEEENS_6half_tENS5_IJlSB_lEEESK_SL_NS4_8TiledMMAINS4_8MMA_AtomIJNS4_4SM904GMMA25MMA_64x64x16_F32F16F16_SSILNSP_5MajorE0ELSR_0ELNSP_7ScaleInE1ELSS_1EEEEEENS4_6LayoutINS5_IJSC_SB_SB_EEENS5_IJSB_NSA_ILi0EEESX_EEEEENS5_IJNS4_10UnderscoreES10_S10_EEEEENS4_23SM90_TMA_LOAD_MULTICASTENS4_14ComposedLayoutINS4_7SwizzleILi2ELi4ELi3EEENS4_18smem_ptr_flag_bitsILi16EEENSV_INS5_IJNSA_ILi8EEESI_EEENS5_IJSI_SB_EEEEEEEvNS4_8identityENS4_13SM90_TMA_LOADES1D_vS1E_EENS_8epilogue10collective6detail29Sm90TmaWarpSpecializedAdapterINS1I_15DefaultEpilogueISK_SL_SL_NS1H_6thread17LinearCombinationISK_Li1EffLNS1M_9ScaleType4KindE0ELNS_15FloatRoundStyleE2ESK_EENS1_15EpilogueDefaultEEEEEvvEEEEvNT_6ParamsE,@function
        .size           _ZN7cutlass13device_kernelINS_4gemm6kernel13GemmUniversalIN4cute5tupleIJiiiiEEENS1_10collective13CollectiveMmaINS1_34MainloopSm90TmaGmmaWarpSpecializedILi11ENS5_IJNS4_1CILi1EEENSA_ILi2EEESB_EEENS1_35KernelTmaWarpSpecializedCooperativeEEENS5_IJNSA_ILi256EEENSA_ILi64EEENSA_ILi32EEEEEENS_6half_tENS5_IJlSB_lEEESK_SL_NS4_8TiledMMAINS4_8MMA_AtomIJNS4_4SM904GMMA25MMA_64x64x16_F32F16F16_SSILNSP_5MajorE0ELSR_0ELNSP_7ScaleInE1ELSS_1EEEEEENS4_6LayoutINS5_IJSC_SB_SB_EEENS5_IJSB_NSA_ILi0EEESX_EEEEENS5_IJNS4_10UnderscoreES10_S10_EEEEENS4_23SM90_TMA_LOAD_MULTICASTENS4_14ComposedLayoutINS4_7SwizzleILi2ELi4ELi3EEENS4_18smem_ptr_flag_bitsILi16EEENSV_INS5_IJNSA_ILi8EEESI_EEENS5_IJSI_SB_EEEEEEEvNS4_8identityENS4_13SM90_TMA_LOADES1D_vS1E_EENS_8epilogue10collective6detail29Sm90TmaWarpSpecializedAdapterINS1I_15DefaultEpilogueISK_SL_SL_NS1H_6thread17LinearCombinationISK_Li1EffLNS1M_9ScaleType4KindE0ELNS_15FloatRoundStyleE2ESK_EENS1_15EpilogueDefaultEEEEEvvEEEEvNT_6ParamsE,(.L_x_210 - _ZN7cutlass13device_kernelINS_4gemm6kernel13GemmUniversalIN4cute5tupleIJiiiiEEENS1_10collective13CollectiveMmaINS1_34MainloopSm90TmaGmmaWarpSpecializedILi11ENS5_IJNS4_1CILi1EEENSA_ILi2EEESB_EEENS1_35KernelTmaWarpSpecializedCooperativeEEENS5_IJNSA_ILi256EEENSA_ILi64EEENSA_ILi32EEEEEENS_6half_tENS5_IJlSB_lEEESK_SL_NS4_8TiledMMAINS4_8MMA_AtomIJNS4_4SM904GMMA25MMA_64x64x16_F32F16F16_SSILNSP_5MajorE0ELSR_0ELNSP_7ScaleInE1ELSS_1EEEEEENS4_6LayoutINS5_IJSC_SB_SB_EEENS5_IJSB_NSA_ILi0EEESX_EEEEENS5_IJNS4_10UnderscoreES10_S10_EEEEENS4_23SM90_TMA_LOAD_MULTICASTENS4_14ComposedLayoutINS4_7SwizzleILi2ELi4ELi3EEENS4_18smem_ptr_flag_bitsILi16EEENSV_INS5_IJNSA_ILi8EEESI_EEENS5_IJSI_SB_EEEEEEEvNS4_8identityENS4_13SM90_TMA_LOADES1D_vS1E_EENS_8epilogue10collective6detail29Sm90TmaWarpSpecializedAdapterINS1I_15DefaultEpilogueISK_SL_SL_NS1H_6thread17LinearCombinationISK_Li1EffLNS1M_9ScaleType4KindE0ELNS_15FloatRoundStyleE2ESK_EENS1_15EpilogueDefaultEEEEEvvEEEEvNT_6ParamsE)
        .other          _ZN7cutlass13device_kernelINS_4gemm6kernel13GemmUniversalIN4cute5tupleIJiiiiEEENS1_10collective13CollectiveMmaINS1_34MainloopSm90TmaGmmaWarpSpecializedILi11ENS5_IJNS4_1CILi1EEENSA_ILi2EEESB_EEENS1_35KernelTmaWarpSpecializedCooperativeEEENS5_IJNSA_ILi256EEENSA_ILi64EEENSA_ILi32EEEEEENS_6half_tENS5_IJlSB_lEEESK_SL_NS4_8TiledMMAINS4_8MMA_AtomIJNS4_4SM904GMMA25MMA_64x64x16_F32F16F16_SSILNSP_5MajorE0ELSR_0ELNSP_7ScaleInE1ELSS_1EEEEEENS4_6LayoutINS5_IJSC_SB_SB_EEENS5_IJSB_NSA_ILi0EEESX_EEEEENS5_IJNS4_10UnderscoreES10_S10_EEEEENS4_23SM90_TMA_LOAD_MULTICASTENS4_14ComposedLayoutINS4_7SwizzleILi2ELi4ELi3EEENS4_18smem_ptr_flag_bitsILi16EEENSV_INS5_IJNSA_ILi8EEESI_EEENS5_IJSI_SB_EEEEEEEvNS4_8identityENS4_13SM90_TMA_LOADES1D_vS1E_EENS_8epilogue10collective6detail29Sm90TmaWarpSpecializedAdapterINS1I_15DefaultEpilogueISK_SL_SL_NS1H_6thread17LinearCombinationISK_Li1EffLNS1M_9ScaleType4KindE0ELNS_15FloatRoundStyleE2ESK_EENS1_15EpilogueDefaultEEEEEvvEEEEvNT_6ParamsE,@"STO_CUDA_ENTRY STV_DEFAULT"
_ZN7cutlass13device_kernelINS_4gemm6kernel13GemmUniversalIN4cute5tupleIJiiiiEEENS1_10collective13CollectiveMmaINS1_34MainloopSm90TmaGmmaWarpSpecializedILi11ENS5_IJNS4_1CILi1EEENSA_ILi2EEESB_EEENS1_35KernelTmaWarpSpecializedCooperativeEEENS5_IJNSA_ILi256EEENSA_ILi64EEENSA_ILi32EEEEEENS_6half_tENS5_IJlSB_lEEESK_SL_NS4_8TiledMMAINS4_8MMA_AtomIJNS4_4SM904GMMA25MMA_64x64x16_F32F16F16_SSILNSP_5MajorE0ELSR_0ELNSP_7ScaleInE1ELSS_1EEEEEENS4_6LayoutINS5_IJSC_SB_SB_EEENS5_IJSB_NSA_ILi0EEESX_EEEEENS5_IJNS4_10UnderscoreES10_S10_EEEEENS4_23SM90_TMA_LOAD_MULTICASTENS4_14ComposedLayoutINS4_7SwizzleILi2ELi4ELi3EEENS4_18smem_ptr_flag_bitsILi16EEENSV_INS5_IJNSA_ILi8EEESI_EEENS5_IJSI_SB_EEEEEEEvNS4_8identityENS4_13SM90_TMA_LOADES1D_vS1E_EENS_8epilogue10collective6detail29Sm90TmaWarpSpecializedAdapterINS1I_15DefaultEpilogueISK_SL_SL_NS1H_6thread17LinearCombinationISK_Li1EffLNS1M_9ScaleType4KindE0ELNS_15FloatRoundStyleE2ESK_EENS1_15EpilogueDefaultEEEEEvvEEEEvNT_6ParamsE:
[----:B------:R-:W0:Y:S01]  /*0000*/  LDC R1, c[0x0][0x28] ;  /* 0x00000a00ff017b82 */ /* 0x000e220000000800 */
[----:B------:R-:W1:Y:S01]  /*0010*/  S2R R97, SR_TID.X ;  /* 0x0000000000617919 */ /* 0x000e620000002100 */
[----:B------:R-:W-:Y:S01]  /*0020*/  ELECT P0, URZ, PT ;  /* 0x00000000003f782f */ /* 0x000fe20003800000 */
[----:B------:R-:W-:Y:S01]  /*0030*/  BSSY B0, `(.L_x_0) ;  /* 0x000000f000007945 */ /* 0x000fe20003800000 */
[--C-:B-1----:R-:W-:Y:S02]  /*0040*/  SHF.R.U32.HI R0, RZ, 0x5, R97.reuse ;  /* 0x00000005ff007819 */ /* 0x102fe40000011661 */
[----:B------:R-:W-:-:S03]  /*0050*/  SHF.R.U32.HI R6, RZ, 0x7, R97 ;  /* 0x00000007ff067819 */ /* 0x000fc60000011661 */
[----:B------:R-:W1:Y:S04]  /*0060*/  SHFL.IDX PT, R3, R0, RZ, 0x1f ;  /* 0x00001fff00037589 */ /* 0x000e6800000e0000 */
[----:B------:R2:W3:Y:S01]  /*0070*/  SHFL.IDX PT, R2, R6, RZ, 0x1f ;  /* 0x00001fff06027589 */ /* 0x0004e200000e0000 */
[----:B-1----:R-:W-:-:S13]  /*0080*/  ISETP.NE.OR P0, PT, R3, RZ, !P0 ;  /* 0x000000ff0300720c */ /* 0x002fda0004705670 */
[----:B0-23--:R-:W-:Y:S05]  /*0090*/  @P0 BRA `(.L_x_1) ;  /* 0x0000000000200947 */ /* 0x00dfea0003800000 */
[----:B------:R-:W-:Y:S02]  /*00a0*/  ULDC.64 UR4, c[0x0][0x198] ;  /* 0x0000660000047ab9 */ /* 0x000fe40000000a00 */
[----:B------:R-:W-:Y:S02]  /*00b0*/  UIADD3 UR6, UP0, UR4, 0xf0, URZ ;  /* 0x000000f004067890 */ /* 0x000fe4000ff1e03f */
[----:B------:R-:W-:Y:S02]  /*00c0*/  UIADD3 UR4, UP1, UR4, 0x1f0, URZ ;  /* 0x000001f004047890 */ /* 0x000fe4000ff3e03f */
[----:B------:R-:W-:Y:S02]  /*00d0*/  UIADD3.X UR7, URZ, UR5, URZ, UP0, !UPT ;  /* 0x000000053f077290 */ /* 0x000fe400087fe43f */
[----:B------:R-:W-:-:S07]  /*00e0*/  UIADD3.X UR5, URZ, UR5, URZ, UP1, !UPT ;  /* 0x000000053f057290 */ /* 0x000fce0008ffe43f */
[----:B------:R0:W-:Y:S02]  /*00f0*/  UTMACCTL.PF [UR6] ;  /* 0x00000000060079b9 */ /* 0x0001e40008040000 */
[----:B------:R0:W-:Y:S02]  /*0100*/  UTMACCTL.PF [UR4] ;  /* 0x00000000040079b9 */ /* 0x0001e40008040000 */
[----:B0-----:R-:W-:Y:S01]  /*0110*/  NOP ;  /* 0x0000000000007918 */ /* 0x001fe20000000000 */
.L_x_1:
[----:B------:R-:W-:Y:S05]  /*0120*/  BSYNC B0 ;  /* 0x0000000000007941 */ /* 0x000fea0003800000 */
.L_x_0:
[----:B------:R-:W0:Y:S02]  /*0130*/  SHFL.IDX PT, R5, R0, RZ, 0x1f ;  /* 0x00001fff00057589 */ /* 0x000e2400000e0000 */
[----:B0-----:R-:W-:-:S13]  /*0140*/  ISETP.NE.AND P0, PT, R5, RZ, PT ;  /* 0x000000ff0500720c */ /* 0x001fda0003f05270 */
[----:B------:R-:W-:Y:S05]  /*0150*/  @P0 BRA `(.L_x_2) ;  /* 0x00000000009c0947 */ /* 0x000fea0003800000 */
[----:B------:R-:W-:Y:S01]  /*0160*/  ELECT P0, URZ, PT ;  /* 0x00000000003f782f */ /* 0x000fe20003800000 */
[----:B------:R-:W-:-:S12]  /*0170*/  BSSY B0, `(.L_x_2) ;  /* 0x0000025000007945 */ /* 0x000fd80003800000 */
[----:B------:R-:W-:Y:S05]  /*0180*/  @!P0 BRA `(.L_x_3) ;  /* 0x00000000008c8947 */ /* 0x000fea0003800000 */
[----:B------:R-:W0:Y:S01]  /*0190*/  S2UR UR8, SR_CgaCtaId ;  /* 0x00000000000879c3 */ /* 0x000e220000008800 */
[----:B------:R-:W-:Y:S01]  /*01a0*/  UMOV UR4, 0x400 ;  /* 0x0000040000047882 */ /* 0x000fe20000000000 */
[----:B------:R-:W-:Y:S01]  /*01b0*/  UMOV UR5, 0x1 ;  /* 0x0000000100057882 */ /* 0x000fe20000000000 */
[----:B------:R-:W-:Y:S02]  /*01c0*/  UMOV UR6, 0x4 ;  /* 0x0000000400067882 */ /* 0x000fe40000000000 */
[----:B------:R-:W-:-:S04]  /*01d0*/  UIADD3 UR6, -UR6, 0x100000, URZ ;  /* 0x0010000006067890 */ /* 0x000fc8000fffe13f */
[----:B------:R-:W-:Y:S02]  /*01e0*/  USHF.L.U32 UR7, UR6, 0xb, URZ ;  /* 0x0000000b06077899 */ /* 0x000fe4000800063f */
[----:B------:R-:W-:Y:S02]  /*01f0*/  USHF.L.U32 UR6, UR6, 0x1, URZ ;  /* 0x0000000106067899 */ /* 0x000fe4000800063f */
[----:B0-----:R-:W-:Y:S02]  /*0200*/  ULEA UR8, UR8, UR4, 0x18 ;  /* 0x0000000408087291 */ /* 0x001fe4000f8ec03f */
[----:B------:R-:W-:-:S04]  /*0210*/  UIADD3 UR4, -UR5, 0x100000, URZ ;  /* 0x0010000005047890 */ /* 0x000fc8000fffe13f */
[----:B------:R-:W-:Y:S02]  /*0220*/  USHF.L.U32 UR5, UR4, 0xb, URZ ;  /* 0x0000000b04057899 */ /* 0x000fe4000800063f */
[----:B------:R-:W-:Y:S01]  /*0230*/  USHF.L.U32 UR4, UR4, 0x1, URZ ;  /* 0x0000000104047899 */ /* 0x000fe2000800063f */
[----:B------:R-:W0:Y:S11]  /*0240*/  FENCE.VIEW.ASYNC.S ;  /* 0x00000000000073c6 */ /* 0x000e360000000000 */
[----:B0-----:R0:W1:Y:S01]  /*0250*/  SYNCS.EXCH.64 URZ, [UR8], UR4 ;  /* 0x00000004083f75b2 */ /* 0x0010620008000100 */
[----:B------:R0:W2:Y:S01]  /*0260*/  SYNCS.EXCH.64 URZ, [UR8+0x58], UR6 ;  /* 0x00005806083f75b2 */ /* 0x0000a20008000100 */
[----:B------:R0:W3:Y:S01]  /*0270*/  SYNCS.EXCH.64 URZ, [UR8+0x8], UR4 ;  /* 0x00000804083f75b2 */ /* 0x0000e20008000100 */
[----:B------:R0:W4:Y:S01]  /*0280*/  SYNCS.EXCH.64 URZ, [UR8+0x60], UR6 ;  /* 0x00006006083f75b2 */ /* 0x0001220008000100 */
[----:B------:R0:W0:Y:S01]  /*0290*/  SYNCS.EXCH.64 URZ, [UR8+0x10], UR4 ;  /* 0x00001004083f75b2 */ /* 0x0000220008000100 */
        /* <DEDUP_REMOVED lines=17> */
[----:B------:R-:W-:Y:S01]  /*03b0*/  NOP ;  /* 0x0000000000007918 */ /* 0x000fe20000000000 */
.L_x_3:
[----:B0-----:R-:W-:Y:S05]  /*03c0*/  BSYNC B0 ;  /* 0x0000000000007941 */ /* 0x001fea0003800000 */
.L_x_2:
[----:B------:R-:W0:Y:S01]  /*03d0*/  SHFL.IDX PT, R0, R0, RZ, 0x1f ;  /* 0x00001fff00007589 */ /* 0x000e2200000e0000 */
[----:B------:R-:W-:Y:S01]  /*03e0*/  SHF.R.S32.HI R8, RZ, 0x1f, R97 ;  /* 0x0000001fff087819 */ /* 0x000fe20000011461 */
[----:B------:R-:W5:Y:S01]  /*03f0*/  S2UR UR8, SR_CTAID.X ;  /* 0x00000000000879c3 */ /* 0x000f620000002500 */
[----:B------:R-:W-:Y:S01]  /*0400*/  ELECT P0, URZ, PT ;  /* 0x00000000003f782f */ /* 0x000fe20003800000 */
[----:B------:R-:W1:Y:S01]  /*0410*/  S2R R4, SR_CTAID.Y ;  /* 0x0000000000047919 */ /* 0x000e620000002600 */
[----:B------:R-:W-:Y:S01]  /*0420*/  LEA.HI R8, R8, R97, RZ, 0x7 ;  /* 0x0000006108087211 */ /* 0x000fe200078f38ff */
[----:B------:R-:W-:Y:S01]  /*0430*/  ULDC UR4, c[0x0][0x154] ;  /* 0x0000550000047ab9 */ /* 0x000fe20000000800 */
[----:B------:R-:W-:Y:S01]  /*0440*/  SHF.R.S32.HI R10, RZ, 0x1f, R5 ;  /* 0x0000001fff0a7819 */ /* 0x000fe20000011405 */
[----:B------:R-:W-:Y:S01]  /*0450*/  NOP ;  /* 0x0000000000007918 */ /* 0x000fe20000000000 */
[----:B------:R-:W-:Y:S01]  /*0460*/  LOP3.LUT R8, R8, 0xffffff80, RZ, 0xc0, !PT ;  /* 0xffffff8008087812 */ /* 0x000fe200078ec0ff */
[----:B------:R-:W2:Y:S01]  /*0470*/  LDC R14, c[0x0][0x140] ;  /* 0x00005000ff0e7b82 */ /* 0x000ea20000000800 */
[----:B------:R-:W-:Y:S01]  /*0480*/  LEA.HI R10, R10, R5, RZ, 0x2 ;  /* 0x000000050a0a7211 */ /* 0x000fe200078f10ff */
[----:B------:R-:W-:-:S02]  /*0490*/  NOP ;  /* 0x0000000000007918 */ /* 0x000fc40000000000 */
[----:B------:R-:W-:Y:S01]  /*04a0*/  IMAD.IADD R8, R97, 0x1, -R8 ;  /* 0x0000000161087824 */ /* 0x000fe200078e0a08 */
[----:B------:R-:W-:-:S03]  /*04b0*/  LOP3.LUT R10, R10, 0x3ffffffc, RZ, 0xc0, !PT ;  /* 0x3ffffffc0a0a7812 */ /* 0x000fc600078ec0ff */
[----:B------:R-:W3:Y:S01]  /*04c0*/  LDC R12, c[0x0][0x144] ;  /* 0x00005100ff0c7b82 */ /* 0x000ee20000000800 */
[----:B------:R-:W-:Y:S01]  /*04d0*/  SHF.R.S32.HI R7, RZ, 0x1f, R8 ;  /* 0x0000001fff077819 */ /* 0x000fe20000011408 */
[----:B------:R-:W-:Y:S01]  /*04e0*/  IMAD.IADD R10, R5, 0x1, -R10 ;  /* 0x00000001050a7824 */ /* 0x000fe200078e0a0a */
[----:B------:R-:W-:Y:S02]  /*04f0*/  LOP3.LUT P2, RZ, R8, 0x7, RZ, 0xc0, !PT ;  /* 0x0000000708ff7812 */ /* 0x000fe4000784c0ff */
[----:B------:R-:W-:Y:S01]  /*0500*/  LEA.HI R7, R7, R8, RZ, 0x3 ;  /* 0x0000000807077211 */ /* 0x000fe200078f18ff */
[----:B------:R-:W-:Y:S01]  /*0510*/  VIADD R8, R2, 0xffffffff ;  /* 0xffffffff02087836 */ /* 0x000fe20000000000 */
[----:B0-----:R-:W-:Y:S02]  /*0520*/  ISETP.NE.OR P0, PT, R0, RZ, !P0 ;  /* 0x000000ff0000720c */ /* 0x001fe40004705670 */
[--C-:B------:R-:W-:Y:S02]  /*0530*/  SHF.R.S32.HI R0, RZ, 0x3, R7.reuse ;  /* 0x00000003ff007819 */ /* 0x100fe40000011407 */
[----:B------:R-:W-:-:S02]  /*0540*/  SHF.R.S32.HI R7, RZ, 0x1f, R7 ;  /* 0x0000001fff077819 */ /* 0x000fc40000011407 */
[----:B-----5:R-:W-:Y:S02]  /*0550*/  I2FP.F32.U32 R11, UR8 ;  /* 0x00000008000b7c45 */ /* 0x020fe40008201000 */
[----:B------:R-:W-:Y:S02]  /*0560*/  LEA.HI R7, R7, R0, RZ, 0x2 ;  /* 0x0000000007077211 */ /* 0x000fe400078f10ff */
[----:B--2---:R-:W-:Y:S02]  /*0570*/  ISETP.EQ.U32.AND P3, PT, R14, 0x1, PT ;  /* 0x000000010e00780c */ /* 0x004fe40003f62070 */
[----:B-1----:R-:W-:Y:S01]  /*0580*/  I2FP.F32.U32 R9, R4 ;  /* 0x0000000400097245 */ /* 0x002fe20000201000 */
[----:B------:R-:W-:Y:S01]  /*0590*/  VOTEU.ALL UP0, P0 ;  /* 0x00000000003f7886 */ /* 0x000fe20000000000 */
[----:B------:R-:W-:Y:S01]  /*05a0*/  LOP3.LUT R7, R7, 0xfffffffc, RZ, 0xc0, !PT ;  /* 0xfffffffc07077812 */ /* 0x000fe200078ec0ff */
[----:B------:R-:W-:Y:S01]  /*05b0*/  VOTEU.ALL UP1, P0 ;  /* 0x00000000003f7886 */ /* 0x000fe20000020000 */
[----:B------:R-:W-:Y:S01]  /*05c0*/  ISETP.GE.U32.AND P5, PT, R8, 0x2, PT ;  /* 0x000000020800780c */ /* 0x000fe20003fa6070 */
[----:B------:R-:W-:Y:S01]  /*05d0*/  FMUL R13, R9, UR4 ;  /* 0x00000004090d7c20 */ /* 0x000fe20008400000 */
[----:B------:R-:W0:Y:S01]  /*05e0*/  @!UP0 S2UR UR7, SR_CgaCtaId ;  /* 0x00000000000789c3 */ /* 0x000e220000008800 */
[----:B------:R-:W-:Y:S01]  /*05f0*/  ULDC UR4, c[0x0][0x150] ;  /* 0x0000540000047ab9 */ /* 0x000fe20000000800 */
[----:B------:R-:W-:-:S02]  /*0600*/  IMAD.IADD R7, R0, 0x1, -R7 ;  /* 0x0000000100077824 */ /* 0x000fc400078e0a07 */
[----:B------:R-:W-:Y:S01]  /*0610*/  FMUL R11, R11, UR4 ;  /* 0x000000040b0b7c20 */ /* 0x000fe20008400000 */
[----:B------:R-:W-:Y:S01]  /*0620*/  SHF.R.S32.HI R0, RZ, 0x1f, R3 ;  /* 0x0000001fff007819 */ /* 0x000fe20000011403 */
[----:B------:R-:W1:Y:S01]  /*0630*/  F2I.U32.TRUNC.NTZ R13, R13 ;  /* 0x0000000d000d7305 */ /* 0x000e62000020f000 */
[----:B------:R-:W-:Y:S01]  /*0640*/  IMAD R7, R10, 0x4, R7 ;  /* 0x000000040a077824 */ /* 0x000fe200078e0207 */
[----:B------:R-:W-:Y:S01]  /*0650*/  UMOV UR4, 0x20 ;  /* 0x0000002000047882 */ /* 0x000fe20000000000 */
[----:B------:R-:W2:Y:S01]  /*0660*/  LDC R9, c[0x0][0x148] ;  /* 0x00005200ff097b82 */ /* 0x000ea20000000800 */
[----:B------:R-:W-:Y:S01]  /*0670*/  LEA.HI R0, R0, R3, RZ, 0x2 ;  /* 0x0000000300007211 */ /* 0x000fe200078f10ff */
[----:B------:R-:W-:Y:S01]  /*0680*/  IMAD.SHL.U32 R10, R7, 0x4, RZ ;  /* 0x00000004070a7824 */ /* 0x000fe200078e00ff */
[----:B------:R-:W-:Y:S01]  /*0690*/  @!UP0 UMOV UR6, 0x400 ;  /* 0x0000040000068882 */ /* 0x000fe20000000000 */
[----:B------:R-:W-:-:S04]  /*06a0*/  @!UP0 UIADD3 UR4, -UR4, 0x100000, URZ ;  /* 0x0010000004048890 */ /* 0x000fc8000fffe13f */
[----:B------:R-:W-:Y:S02]  /*06b0*/  @!UP0 USHF.L.U32 UR5, UR4, 0xb, URZ ;  /* 0x0000000b04058899 */ /* 0x000fe4000800063f */
[----:B------:R-:W-:Y:S01]  /*06c0*/  @!UP0 USHF.L.U32 UR4, UR4, 0x1, URZ ;  /* 0x0000000104048899 */ /* 0x000fe2000800063f */
[----:B------:R-:W5:Y:S01]  /*06d0*/  F2I.U32.TRUNC.NTZ R11, R11 ;  /* 0x0000000b000b7305 */ /* 0x000f62000020f000 */
[----:B------:R-:W-:Y:S02]  /*06e0*/  LOP3.LUT R0, R0, 0xfffffffc, RZ, 0xc0, !PT ;  /* 0xfffffffc00007812 */ /* 0x000fe400078ec0ff */
[----:B------:R-:W-:-:S03]  /*06f0*/  LOP3.LUT R19, R7, 0xc, R10, 0x78, !PT ;  /* 0x0000000c07137812 */ /* 0x000fc600078e780a */
[----:B------:R-:W-:Y:S02]  /*0700*/  IMAD.IADD R3, R3, 0x1, -R0 ;  /* 0x0000000103037824 */ /* 0x000fe400078e0a00 */
[----:B-1----:R-:W-:Y:S01]  /*0710*/  IMAD.MOV R20, RZ, RZ, -R13 ;  /* 0x000000ffff147224 */ /* 0x002fe200078e0a0d */
[----:B0-----:R-:W-:Y:S02]  /*0720*/  @!UP0 ULEA UR6, UR7, UR6, 0x18 ;  /* 0x0000000607068291 */ /* 0x001fe4000f8ec03f */
[----:B------:R-:W-:Y:S01]  /*0730*/  ISETP.NE.AND P1, PT, R3, 0x3, PT ;  /* 0x000000030300780c */ /* 0x000fe20003f25270 */
[----:B------:R-:W-:Y:S01]  /*0740*/  VOTEU.ALL UP0, P0 ;  /* 0x00000000003f7886 */ /* 0x000fe20000000000 */
[----:B------:R-:W-:Y:S01]  /*0750*/  ISETP.LT.U32.AND P0, PT, R19, 0x2, !P2 ;  /* 0x000000021300780c */ /* 0x000fe20005701070 */
[----:B-----5:R-:W-:Y:S01]  /*0760*/  IMAD.MOV R11, RZ, RZ, -R11 ;  /* 0x000000ffff0b7224 */ /* 0x020fe200078e0a0b */
[----:B------:R-:W-:Y:S02]  /*0770*/  ISETP.EQ.OR P1, PT, R3, RZ, !P1 ;  /* 0x000000ff0300720c */ /* 0x000fe40004f22670 */
[C---:B------:R-:W-:Y:S01]  /*0780*/  ISETP.NE.AND P2, PT, R2.reuse, RZ, PT ;  /* 0x000000ff0200720c */ /* 0x040fe20003f45270 */
[----:B--2---:R-:W-:Y:S01]  /*0790*/  IMAD R0, R9, R20, R4 ;  /* 0x0000001409007224 */ /* 0x004fe200078e0204 */
[----:B------:R-:W-:Y:S01]  /*07a0*/  ISETP.EQ.AND P1, PT, R2, RZ, P1 ;  /* 0x000000ff0200720c */ /* 0x000fe20000f22270 */
[----:B---3--:R-:W-:Y:S01]  /*07b0*/  IMAD R7, R12, R11, UR8 ;  /* 0x000000080c077e24 */ /* 0x008fe2000f8e020b */
[----:B------:R-:W0:Y:S02]  /*07c0*/  FENCE.VIEW.ASYNC.S ;  /* 0x00000000000073c6 */ /* 0x000e240000000000 */
[----:B0-----:R0:W1:Y:S01]  /*07d0*/  @!UP0 SYNCS.EXCH.64 URZ, [UR6+0xc0], UR4 ;  /* 0x0000c004063f85b2 */ /* 0x0010620008000100 */
[----:B------:R-:W-:-:S02]  /*07e0*/  ISETP.NE.AND P4, PT, R0, R19, PT ;  /* 0x000000130000720c */ /* 0x000fc40003f85270 */
[----:B------:R-:W-:Y:S02]  /*07f0*/  SEL R18, RZ, 0x1, !P1 ;  /* 0x00000001ff127807 */ /* 0x000fe40004800000 */
[----:B------:R-:W-:Y:S02]  /*0800*/  ISETP.EQ.OR P4, PT, R7, RZ, !P4 ;  /* 0x000000ff0700720c */ /* 0x000fe40006782670 */
[----:B------:R-:W-:Y:S02]  /*0810*/  LOP3.LUT R0, R97, 0x7f, RZ, 0xc0, !PT ;  /* 0x0000007f61007812 */ /* 0x000fe400078ec0ff */
[----:B------:R-:W-:Y:S02]  /*0820*/  PLOP3.LUT P0, PT, P0, P4, PT, 0x80, 0x0 ;  /* 0x000000000000781c */ /* 0x000fe40000709070 */
[----:B------:R-:W-:Y:S02]  /*0830*/  SEL R18, R18, 0x2, P5 ;  /* 0x0000000212127807 */ /* 0x000fe40002800000 */
[----:B------:R-:W-:Y:S01]  /*0840*/  P2R R114, PR, RZ, 0x1 ;  /* 0x00000001ff727803 */ /* 0x000fe20000000000 */
[----:B------:R0:W2:Y:S01]  /*0850*/  @!UP1 SYNCS.EXCH.64 URZ, [UR6+0xc8], UR4 ;  /* 0x0000c804063f95b2 */ /* 0x0000a20008000100 */
[----:B------:R-:W-:Y:S01]  /*0860*/  NOP ;  /* 0x0000000000007918 */ /* 0x000fe20000000000 */
[----:B------:R-:W-:Y:S06]  /*0870*/  @!P3 BRA `(.L_x_4) ;  /* 0x000000000008b947 */ /* 0x000fec0003800000 */
[----:B-12-4-:R-:W-:Y:S01]  /*0880*/  UCGABAR_ARV ;  /* 0x00000000000079c7 */ /* 0x016fe20008000000 */
[----:B------:R-:W-:Y:S05]  /*0890*/  BRA `(.L_x_5) ;  /* 0x0000000000047947 */ /* 0x000fea0003800000 */
.L_x_4:
[----:B-12-4-:R-:W-:Y:S01]  /*08a0*/  NOP ;  /* 0x0000000000007918 */ /* 0x016fe20000000000 */
.L_x_5:
[----:B------:R-:W1:Y:S01]  /*08b0*/  LDC R2, c[0x0][0x65c] ;  /* 0x00019700ff027b82 */ /* 0x000e620000000800 */
[----:B------:R-:W-:Y:S01]  /*08c0*/  LOP3.LUT R5, R5, 0xffffefff, RZ, 0xc0, !PT ;  /* 0xffffefff05057812 */ /* 0x000fe200078ec0ff */
[----:B------:R-:W-:Y:S02]  /*08d0*/  IMAD.U32 R10, RZ, RZ, UR8 ;  /* 0x00000008ff0a7e24 */ /* 0x000fe4000f8e00ff */
[----:B------:R-:W-:Y:S01]  /*08e0*/  IMAD.MOV.U32 R11, RZ, RZ, RZ ;  /* 0x000000ffff0b7224 */ /* 0x000fe200078e00ff */
[----:B-1----:R-:W-:-:S13]  /*08f0*/  ISETP.NE.AND P1, PT, R2, 0x1, PT ;  /* 0x000000010200780c */ /* 0x002fda0003f25270 */
[----:B------:R-:W1:Y:S01]  /*0900*/  @P1 LDC R17, c[0x0][0x10] ;  /* 0x00000400ff111b82 */ /* 0x000e620000000800 */
[----:B------:R-:W-:Y:S01]  /*0910*/  @P1 LOP3.LUT R5, R5, 0x1000, RZ, 0xfc, !PT ;  /* 0x0000100005051812 */ /* 0x000fe200078efcff */
[----:B------:R-:W-:Y:S02]  /*0920*/  @P1 IMAD.MOV.U32 R5, RZ, RZ, RZ ;  /* 0x000000ffff051224 */ /* 0x000fe400078e00ff */
[----:B------:R-:W-:-:S04]  /*0930*/  @P1 IMAD.MOV.U32 R15, RZ, RZ, RZ ;  /* 0x000000ffff0f1224 */ /* 0x000fc800078e00ff */
[----:B------:R-:W2:Y:S01]  /*0940*/  @!P1 LDC R13, c[0x0][0xc] ;  /* 0x00000300ff0d9b82 */ /* 0x000ea20000000800 */
[----:B0-----:R-:W-:Y:S01]  /*0950*/  ULDC UR4, c[0x0][0xc] ;  /* 0x0000030000047ab9 */ /* 0x001fe20000000800 */
[----:B------:R-:W-:Y:S01]  /*0960*/  ULDC UR5, c[0x0][0x10] ;  /* 0x0000040000057ab9 */ /* 0x000fe20000000800 */
[----:B------:R-:W-:Y:S01]  /*0970*/  ULDC UR6, c[0x0][0x14] ;  /* 0x0000050000067ab9 */ /* 0x000fe20000000800 */
[----:B------:R-:W-:-:S04]  /*0980*/  UIMAD.WIDE.U32 UR4, UR4, UR5, URZ ;  /* 0x00000005040472a5 */ /* 0x000fc8000f8e003f */
[----:B------:R-:W-:Y:S02]  /*0990*/  UIMAD.WIDE.U32 UR36, UR4, UR6, URZ ;  /* 0x00000006042472a5 */ /* 0x000fe4000f8e003f */
[----:B------:R-:W-:-:S04]  /*09a0*/  UIMAD UR42, UR5, UR6, URZ ;  /* 0x00000006052a72a4 */ /* 0x000fc8000f8e023f */
[----:B------:R-:W-:Y:S01]  /*09b0*/  UIADD3 UR42, UR37, UR42, URZ ;  /* 0x0000002a252a7290 */ /* 0x000fe2000fffe03f */
[----:B-1----:R-:W-:-:S04]  /*09c0*/  @P1 IMAD.WIDE.U32 R16, R17, UR8, R4 ;  /* 0x0000000811101c25 */ /* 0x002fc8000f8e0004 */
[----:B------:R-:W-:Y:S02]  /*09d0*/  @P1 IMAD.IADD R17, R17, 0x1, R15 ;  /* 0x0000000111111824 */ /* 0x000fe400078e020f */
[----:B--2---:R-:W-:-:S04]  /*09e0*/  @!P1 IMAD.WIDE.U32 R10, R4, R13, R10 ;  /* 0x0000000d040a9225 */ /* 0x004fc800078e000a */
[----:B------:R-:W-:Y:S02]  /*09f0*/  @!P1 IMAD.MOV.U32 R16, RZ, RZ, R10 ;  /* 0x000000ffff109224 */ /* 0x000fe400078e000a */
[----:B------:R-:W-:Y:S01]  /*0a00*/  @!P1 IMAD.MOV.U32 R17, RZ, RZ, R11 ;  /* 0x000000ffff119224 */ /* 0x000fe200078e000b */
[----:B------:R-:W-:Y:S06]  /*0a10*/  @!P3 BRA `(.L_x_6) ;  /* 0x00000000000cb947 */ /* 0x000fec0003800000 */
[----:B------:R-:W-:Y:S01]  /*0a20*/  UCGABAR_WAIT ;  /* 0x0000000000007dc7 */ /* 0x000fe20008000000 */
[----:B------:R-:W-:Y:S01]  /*0a30*/  CCTL.IVALL ;  /* 0x00000000ff00798f */ /* 0x000fe20002000000 */
[----:B------:R-:W-:Y:S05]  /*0a40*/  BRA `(.L_x_7) ;  /* 0x0000000000047947 */ /* 0x000fea0003800000 */
.L_x_6:
[----:B------:R-:W-:Y:S06]  /*0a50*/  BAR.SYNC.DEFER_BLOCKING 0x0 ;  /* 0x0000000000007b1d */ /* 0x000fec0000010000 */
.L_x_7:
[----:B------:R-:W-:Y:S05]  /*0a60*/  @!P2 BRA `(.L_x_8) ;  /* 0x0000006400e8a947 */ /* 0x000fea0003800000 */
[----:B------:R-:W-:-:S13]  /*0a70*/  ISETP.GT.U32.AND P0, PT, R8, 0x1, PT ;  /* 0x000000010800780c */ /* 0x000fda0003f04070 */
[----:B------:R-:W-:Y:S05]  /*0a80*/  @P0 EXIT ;  /* 0x000000000000094d */ /* 0x000fea0003800000 */
[----:B------:R-:W-:Y:S01]  /*0a90*/  ULDC.64 UR4, c[0x0][0x650] ;  /* 0x0001940000047ab9 */ /* 0x000fe20000000a00 */
[----:B------:R-:W-:Y:S01]  /*0aa0*/  PRMT R3, RZ, 0x7610, R3 ;  /* 0x00007610ff037816 */ /* 0x000fe20000000003 */
[----:B------:R-:W-:Y:S01]  /*0ab0*/  IMAD.MOV.U32 R109, RZ, RZ, -0x1 ;  /* 0xffffffffff6d7424 */ /* 0x000fe200078e00ff */
[----:B------:R-:W-:Y:S01]  /*0ac0*/  ISETP.GE.U32.AND P0, PT, R16, UR4, PT ;  /* 0x0000000410007c0c */ /* 0x000fe2000bf06070 */
[----:B------:R-:W-:Y:S02]  /*0ad0*/  IMAD.MOV.U32 R101, RZ, RZ, -0x1 ;  /* 0xffffffffff657424 */ /* 0x000fe400078e00ff */
[----:B------:R-:W-:Y:S01]  /*0ae0*/  IMAD.MOV.U32 R23, RZ, RZ, -0x1 ;  /* 0xffffffffff177424 */ /* 0x000fe200078e00ff */
[----:B------:R-:W-:-:S13]  /*0af0*/  ISETP.GE.U32.AND.EX P0, PT, R17, UR5, PT, P0 ;  /* 0x0000000511007c0c */ /* 0x000fda000bf06100 */
[----:B------:R-:W-:Y:S05]  /*0b00*/  @P0 BRA `(.L_x_9) ;  /* 0x00000004002c0947 */ /* 0x000fea0003800000 */
[----:B------:R-:W0:Y:S01]  /*0b10*/  LDC.64 R22, c[0x0][0x628] ;  /* 0x00018a00ff167b82 */ /* 0x000e220000000a00 */
[----:B------:R-:W-:Y:S02]  /*0b20*/  IMAD.MOV.U32 R10, RZ, RZ, R16 ;  /* 0x000000ffff0a7224 */ /* 0x000fe400078e0010 */
[----:B------:R-:W-:-:S05]  /*0b30*/  IMAD.MOV.U32 R11, RZ, RZ, R17 ;  /* 0x000000ffff0b7224 */ /* 0x000fca00078e0011 */
[----:B------:R-:W1:Y:S08]  /*0b40*/  LDC R8, c[0x0][0x630] ;  /* 0x00018c00ff087b82 */ /* 0x000e700000000800 */
[----:B------:R-:W2:Y:S01]  /*0b50*/  LDC.64 R24, c[0x0][0x620] ;  /* 0x00018800ff187b82 */ /* 0x000ea20000000a00 */
[----:B0-----:R-:W-:-:S04]  /*0b60*/  ISETP.NE.U32.AND P0, PT, R22, RZ, PT ;  /* 0x000000ff1600720c */ /* 0x001fc80003f05070 */
[----:B------:R-:W-:-:S13]  /*0b70*/  ISETP.NE.AND.EX P0, PT, R23, RZ, PT, P0 ;  /* 0x000000ff1700720c */ /* 0x000fda0003f05300 */
[----:B-12---:R-:W-:Y:S05]  /*0b80*/  @!P0 BRA `(.L_x_10) ;  /* 0x0000000000288947 */ /* 0x006fea0003800000 */
[----:B------:R-:W0:Y:S02]  /*0b90*/  LDC R3, c[0x0][0x634] ;  /* 0x00018d00ff037b82 */ /* 0x000e240000000800 */
[----:B0-----:R-:W-:-:S05]  /*0ba0*/  IADD3 R3, P0, R16, R3, RZ ;  /* 0x0000000310037210 */ /* 0x001fca0007f1e0ff */
[----:B------:R-:W-:-:S04]  /*0bb0*/  IMAD.X R21, RZ, RZ, R17, P0 ;  /* 0x000000ffff157224 */ /* 0x000fc800000e0611 */
[----:B------:R-:W-:-:S04]  /*0bc0*/  IMAD.WIDE.U32 R10, R21, R22, RZ ;  /* 0x00000016150a7225 */ /* 0x000fc800078e00ff */
[----:B------:R-:W-:-:S04]  /*0bd0*/  IMAD.WIDE.U32 R12, P0, R3, R23, R10 ;  /* 0x00000017030c7225 */ /* 0x000fc8000780000a */
[----:B------:R-:W-:-:S04]  /*0be0*/  IMAD.WIDE.U32 R10, R3, R22, RZ ;  /* 0x00000016030a7225 */ /* 0x000fc800078e00ff */
[----:B------:R-:W-:Y:S01]  /*0bf0*/  IMAD.X R15, RZ, RZ, RZ, P0 ;  /* 0x000000ffff0f7224 */ /* 0x000fe200000e06ff */
[----:B------:R-:W-:Y:S01]  /*0c00*/  IADD3 RZ, P0, R11, R12, RZ ;  /* 0x0000000c0bff7210 */ /* 0x000fe20007f1e0ff */
[----:B------:R-:W-:-:S04]  /*0c10*/  IMAD.MOV.U32 R14, RZ, RZ, R13 ;  /* 0x000000ffff0e7224 */ /* 0x000fc800078e000d */
[----:B------:R-:W-:-:S08]  /*0c20*/  IMAD.WIDE.U32.X R10, R21, R23, R14, P0 ;  /* 0x00000017150a7225 */ /* 0x000fd000000e040e */
.L_x_10:
[----:B------:R-:W0:Y:S01]  /*0c30*/  LDC.64 R28, c[0x0][0x640] ;  /* 0x00019000ff1c7b82 */ /* 0x000e220000000a00 */
[-CC-:B------:R-:W-:Y:S01]  /*0c40*/  SHF.R.U64 R27, R10, R8.reuse, R11.reuse ;  /* 0x000000080a1b7219 */ /* 0x180fe2000000120b */
[----:B------:R-:W-:Y:S01]  /*0c50*/  IMAD.MOV.U32 R23, RZ, RZ, 0x1 ;  /* 0x00000001ff177424 */ /* 0x000fe200078e00ff */
[----:B------:R-:W-:Y:S02]  /*0c60*/  SHF.R.U32.HI R3, RZ, R8, R11 ;  /* 0x00000008ff037219 */ /* 0x000fe4000001160b */
[----:B------:R-:W-:-:S03]  /*0c70*/  IADD3 R5, P0, RZ, -R27, RZ ;  /* 0x8000001bff057210 */ /* 0x000fc60007f1e0ff */
[----:B------:R-:W1:Y:S02]  /*0c80*/  LDC R12, c[0x0][0x618] ;  /* 0x00018600ff0c7b82 */ /* 0x000e640000000800 */
[----:B------:R-:W-:Y:S02]  /*0c90*/  IMAD.X R3, RZ, RZ, ~R3, P0 ;  /* 0x000000ffff037224 */ /* 0x000fe400000e0e03 */
[----:B------:R-:W-:-:S04]  /*0ca0*/  IMAD.WIDE.U32 R10, R5, R24, R16 ;  /* 0x00000018050a7225 */ /* 0x000fc800078e0010 */
[----:B------:R-:W2:Y:S01]  /*0cb0*/  LDC R22, c[0x0][0x608] ;  /* 0x00018200ff167b82 */ /* 0x000ea20000000800 */
[----:B------:R-:W-:Y:S02]  /*0cc0*/  IMAD R8, R3, R24, RZ ;  /* 0x0000001803087224 */ /* 0x000fe400078e02ff */
[----:B------:R-:W-:Y:S02]  /*0cd0*/  IMAD.MOV.U32 R3, RZ, RZ, -0x1 ;  /* 0xffffffffff037424 */ /* 0x000fe400078e00ff */
[----:B------:R-:W-:-:S03]  /*0ce0*/  IMAD R5, R5, R25, R8 ;  /* 0x0000001905057224 */ /* 0x000fc600078e0208 */
[----:B------:R-:W3:Y:S01]  /*0cf0*/  LDC R26, c[0x0][0x658] ;  /* 0x00019600ff1a7b82 */ /* 0x000ee20000000800 */
[----:B------:R-:W-:Y:S01]  /*0d00*/  IMAD.IADD R5, R11, 0x1, R5 ;  /* 0x000000010b057824 */ /* 0x000fe200078e0205 */
[----:B0-----:R-:W-:-:S04]  /*0d10*/  ISETP.NE.U32.AND P0, PT, R28, RZ, PT ;  /* 0x000000ff1c00720c */ /* 0x001fc80003f05070 */
[----:B------:R-:W-:Y:S02]  /*0d20*/  ISETP.NE.AND.EX P0, PT, R29, RZ, PT, P0 ;  /* 0x000000ff1d00720c */ /* 0x000fe40003f05300 */
[----:B------:R-:W0:Y:S01]  /*0d30*/  LDC R24, c[0x0][0x600] ;  /* 0x00018000ff187b82 */ /* 0x000e220000000800 */
[-CC-:B-1----:R-:W-:Y:S02]  /*0d40*/  SHF.R.U64 R14, R10, R12.reuse, R5.reuse ;  /* 0x0000000c0a0e7219 */ /* 0x182fe40000001205 */
[----:B------:R-:W-:-:S05]  /*0d50*/  SHF.R.U32.HI R5, RZ, R12, R5 ;  /* 0x0000000cff057219 */ /* 0x000fca0000011605 */
[----:B------:R-:W1:Y:S01]  /*0d60*/  LDC R15, c[0x0][0x648] ;  /* 0x00019200ff0f7b82 */ /* 0x000e620000000800 */
[-CC-:B--2---:R-:W-:Y:S02]  /*0d70*/  SHF.R.U64 R31, R14, R22.reuse, R5.reuse ;  /* 0x000000160e1f7219 */ /* 0x184fe40000001205 */
[----:B------:R-:W-:Y:S01]  /*0d80*/  SHF.R.U32.HI R5, RZ, R22, R5 ;  /* 0x00000016ff057219 */ /* 0x000fe20000011605 */
[----:B------:R-:W-:-:S04]  /*0d90*/  IMAD R22, R9, R20, R4 ;  /* 0x0000001409167224 */ /* 0x000fc800078e0204 */
[----:B------:R-:W2:Y:S01]  /*0da0*/  LDC R21, c[0x0][0x638] ;  /* 0x00018e00ff157b82 */ /* 0x000ea20000000800 */
[-CC-:B---3--:R-:W-:Y:S02]  /*0db0*/  SHF.R.U64 R20, R31, R26.reuse, R5.reuse ;  /* 0x0000001a1f147219 */ /* 0x188fe40000001205 */
[-C--:B------:R-:W-:Y:S02]  /*0dc0*/  SHF.L.U32 R3, R3, R26.reuse, RZ ;  /* 0x0000001a03037219 */ /* 0x080fe400000006ff */
[----:B------:R-:W-:Y:S01]  /*0dd0*/  SHF.R.U32.HI R5, RZ, R26, R5 ;  /* 0x0000001aff057219 */ /* 0x000fe20000011605 */
[----:B------:R-:W-:Y:S01]  /*0de0*/  IMAD.MOV.U32 R4, RZ, RZ, R20 ;  /* 0x000000ffff047224 */ /* 0x000fe200078e0014 */
[----:B------:R-:W-:Y:S01]  /*0df0*/  LOP3.LUT R12, RZ, R3, RZ, 0x33, !PT ;  /* 0x00000003ff0c7212 */ /* 0x000fe200078e33ff */
[----:B------:R-:W3:Y:S01]  /*0e00*/  LDC R25, c[0x0][0x610] ;  /* 0x00018400ff197b82 */ /* 0x000ee20000000800 */
[----:B------:R-:W-:Y:S05]  /*0e10*/  @!P0 BRA `(.L_x_11) ;  /* 0x0000000000288947 */ /* 0x000fea0003800000 */
[----:B------:R-:W4:Y:S02]  /*0e20*/  LDC R3, c[0x0][0x64c] ;  /* 0x00019300ff037b82 */ /* 0x000f240000000800 */
[----:B----4-:R-:W-:-:S05]  /*0e30*/  IADD3 R3, P0, R20, R3, RZ ;  /* 0x0000000314037210 */ /* 0x010fca0007f1e0ff */
        /* <DEDUP_REMOVED lines=8> */
.L_x_11:
[----:B-1----:R-:W-:Y:S01]  /*0ec0*/  SHF.R.U64 R4, R4, R15, R5 ;  /* 0x0000000f04047219 */ /* 0x002fe20000001205 */
[----:B0-----:R-:W-:Y:S01]  /*0ed0*/  VIADD R5, R24, 0xffffffff ;  /* 0xffffffff18057836 */ /* 0x001fe20000000000 */
[----:B------:R-:W-:Y:S01]  /*0ee0*/  SHF.L.U32 R3, R23, R26, RZ ;  /* 0x0000001a17037219 */ /* 0x000fe200000006ff */
[----:B------:R-:W-:Y:S01]  /*0ef0*/  IMAD.MOV.U32 R23, RZ, RZ, R27 ;  /* 0x000000ffff177224 */ /* 0x000fe200078e001b */
[----:B------:R-:W-:Y:S01]  /*0f00*/  LOP3.LUT R12, R31, R12, RZ, 0xc0, !PT ;  /* 0x0000000c1f0c7212 */ /* 0x000fe200078ec0ff */
[----:B------:R-:W-:Y:S01]  /*0f10*/  IMAD.MOV R8, RZ, RZ, -R4 ;  /* 0x000000ffff087224 */ /* 0x000fe200078e0a04 */
[----:B------:R-:W-:-:S03]  /*0f20*/  SEL R7, R7, R22, !P1 ;  /* 0x0000001607077207 */ /* 0x000fc60004800000 */
[----:B------:R-:W-:Y:S01]  /*0f30*/  IMAD R12, R3, R4, R12 ;  /* 0x00000004030c7224 */ /* 0x000fe200078e020c */
[----:B------:R-:W-:Y:S01]  /*0f40*/  LOP3.LUT R4, R14, R5, RZ, 0xc0, !PT ;  /* 0x000000050e047212 */ /* 0x000fe200078ec0ff */
[----:B--2---:R-:W-:Y:S02]  /*0f50*/  IMAD R3, R8, R21, R20 ;  /* 0x0000001508037224 */ /* 0x004fe400078e0214 */
[----:B---3--:R-:W-:Y:S02]  /*0f60*/  IMAD R7, R12, R25, R7 ;  /* 0x000000190c077224 */ /* 0x008fe400078e0207 */
[----:B------:R-:W-:Y:S02]  /*0f70*/  IMAD.MOV.U32 R5, RZ, RZ, 0x1 ;  /* 0x00000001ff057424 */ /* 0x000fe400078e00ff */
[----:B------:R-:W-:-:S03]  /*0f80*/  IMAD R4, R3, R24, R4 ;  /* 0x0000001803047224 */ /* 0x000fc600078e0204 */
[----:B------:R-:W-:Y:S02]  /*0f90*/  PRMT R3, R5, 0x7610, R3 ;  /* 0x0000761005037816 */ /* 0x000fe40000000003 */
[----:B------:R-:W-:Y:S02]  /*0fa0*/  SEL R101, R4, R7, !P1 ;  /* 0x0000000704657207 */ /* 0x000fe40004800000 */
[----:B------:R-:W-:-:S07]  /*0fb0*/  SEL R109, R7, R4, !P1 ;  /* 0x00000004076d7207 */ /* 0x000fce0004800000 */
.L_x_9:
[----:B------:R-:W-:-:S08]  /*0fc0*/  NOP ;  /* 0x0000000000007918 */ /* 0x000fd00000000000 */
[----:B------:R-:W0:Y:S02]  /*0fd0*/  USETMAXREG.TRY_ALLOC.CTAPOOL UP0, 0xe8 ;  /* 0x000000e8000079c8 */ /* 0x000e240008000600 */
[----:B0-----:R-:W-:-:S13]  /*0fe0*/  PLOP3.LUT P0, PT, PT, PT, UP0, 0x80, 0x0 ;  /* 0x000000000000781c */ /* 0x001fda0003f0f008 */
[----:B------:R-:W-:Y:S05]  /*0ff0*/  @!P0 BRA `(.L_x_9) ;  /* 0xfffffffc00f08947 */ /* 0x000fea000383ffff */
[----:B------:R-:W-:Y:S01]  /*1000*/  ULDC.64 UR4, c[0x0][0x598] ;  /* 0x0001660000047ab9 */ /* 0x000fe20000000a00 */
[----:B------:R-:W-:Y:S01]  /*1010*/  ULDC.64 UR38, c[0x0][0x208] ;  /* 0x0000820000267ab9 */ /* 0x000fe20000000a00 */
[----:B------:R-:W-:-:S04]  /*1020*/  ISETP.NE.U32.AND P0, PT, RZ, UR4, PT ;  /* 0x00000004ff007c0c */ /* 0x000fc8000bf05070 */
[----:B------:R-:W-:-:S13]  /*1030*/  ISETP.NE.AND.EX P0, PT, RZ, UR5, PT, P0 ;  /* 0x00000005ff007c0c */ /* 0x000fda000bf05300 */
[----:B------:R-:W-:Y:S05]  /*1040*/  @!P0 BRA `(.L_x_12) ;  /* 0x00000000001c8947 */ /* 0x000fea0003800000 */
[----:B------:R-:W0:Y:S02]  /*1050*/  LDC.64 R4, c[0x0][0x598] ;  /* 0x00016600ff047b82 */ /* 0x000e240000000a00 */
[----:B0-----:R-:W2:Y:S02]  /*1060*/  LDG.E.64 R4, desc[UR38][R4.64] ;  /* 0x0000002604047981 */ /* 0x001ea4000c1e1b00 */
[----:B--2---:R-:W-:-:S04]  /*1070*/  ISETP.NE.U32.AND P0, PT, R4, RZ, PT ;  /* 0x000000ff0400720c */ /* 0x004fc80003f05070 */
[----:B------:R-:W-:-:S13]  /*1080*/  ISETP.NE.AND.EX P0, PT, R5, RZ, PT, P0 ;  /* 0x000000ff0500720c */ /* 0x000fda0003f05300 */
[----:B------:R-:W-:Y:S05]  /*1090*/  @!P0 BRA `(.L_x_12) ;  /* 0x0000000000088947 */ /* 0x000fea0003800000 */
[----:B------:R0:W5:Y:S01]  /*10a0*/  LD.E R22, desc[UR38][R4.64] ;  /* 0x0000002604167980 */ /* 0x000162000c101900 */
[----:B------:R-:W-:Y:S05]  /*10b0*/  BRA `(.L_x_13) ;  /* 0x0000000000247947 */ /* 0x000fea0003800000 */
.L_x_12:
[----:B------:R-:W-:Y:S02]  /*10c0*/  ULDC.64 UR4, c[0x0][0x588] ;  /* 0x0001620000047ab9 */ /* 0x000fe40000000a00 */
[----:B------:R-:W-:-:S04]  /*10d0*/  ISETP.NE.U32.AND P0, PT, RZ, UR4, PT ;  /* 0x00000004ff007c0c */ /* 0x000fc8000bf05070 */
[----:B------:R-:W-:-:S13]  /*10e0*/  ISETP.NE.AND.EX P0, PT, RZ, UR5, PT, P0 ;  /* 0x00000005ff007c0c */ /* 0x000fda000bf05300 */
[----:B------:R-:W-:Y:S05]  /*10f0*/  @!P0 BRA `(.L_x_14) ;  /* 0x00000000000c8947 */ /* 0x000fea0003800000 */
[----:B------:R-:W0:Y:S02]  /*1100*/  LDC.64 R4, c[0x0][0x588] ;  /* 0x00016200ff047b82 */ /* 0x000e240000000a00 */
[----:B0-----:R1:W5:Y:S01]  /*1110*/  LDG.E R22, desc[UR38][R4.64] ;  /* 0x0000002604167981 */ /* 0x001362000c1e1900 */
[----:B------:R-:W-:Y:S05]  /*1120*/  BRA `(.L_x_13) ;  /* 0x0000000000087947 */ /* 0x000fea0003800000 */
.L_x_14:
[----:B------:R-:W-:Y:S02]  /*1130*/  ULDC UR4, c[0x0][0x580] ;  /* 0x0001600000047ab9 */ /* 0x000fe40000000800 */
[----:B------:R-:W-:-:S07]  /*1140*/  IMAD.U32 R22, RZ, RZ, UR4 ;  /* 0x00000004ff167e24 */ /* 0x000fce000f8e00ff */
.L_x_13:
[----:B------:R-:W-:Y:S02]  /*1150*/  ULDC.64 UR4, c[0x0][0x5a0] ;  /* 0x0001680000047ab9 */ /* 0x000fe40000000a00 */
[----:B------:R-:W-:-:S04]  /*1160*/  ISETP.NE.U32.AND P0, PT, RZ, UR4, PT ;  /* 0x00000004ff007c0c */ /* 0x000fc8000bf05070 */
[----:B------:R-:W-:-:S13]  /*1170*/  ISETP.NE.AND.EX P0, PT, RZ, UR5, PT, P0 ;  /* 0x00000005ff007c0c */ /* 0x000fda000bf05300 */
[----:B------:R-:W-:Y:S05]  /*1180*/  @!P0 BRA `(.L_x_15) ;  /* 0x00000000001c8947 */ /* 0x000fea0003800000 */
[----:B01----:R-:W0:Y:S02]  /*1190*/  LDC.64 R4, c[0x0][0x5a0] ;  /* 0x00016800ff047b82 */ /* 0x003e240000000a00 */
[----:B0-----:R-:W2:Y:S02]  /*11a0*/  LDG.E.64 R4, desc[UR38][R4.64] ;  /* 0x0000002604047981 */ /* 0x001ea4000c1e1b00 */
[----:B--2---:R-:W-:-:S04]  /*11b0*/  ISETP.NE.U32.AND P0, PT, R4, RZ, PT ;  /* 0x000000ff0400720c */ /* 0x004fc80003f05070 */
[----:B------:R-:W-:-:S13]  /*11c0*/  ISETP.NE.AND.EX P0, PT, R5, RZ, PT, P0 ;  /* 0x000000ff0500720c */ /* 0x000fda0003f05300 */
[----:B------:R-:W-:Y:S05]  /*11d0*/  @!P0 BRA `(.L_x_15) ;  /* 0x0000000000088947 */ /* 0x000fea0003800000 */
[----:B------:R0:W5:Y:S01]  /*11e0*/  LD.E R90, desc[UR38][R4.64] ;  /* 0x00000026045a7980 */ /* 0x000162000c101900 */
[----:B------:R-:W-:Y:S05]  /*11f0*/  BRA `(.L_x_16) ;  /* 0x0000000000247947 */ /* 0x000fea0003800000 */
.L_x_15:
[----:B------:R-:W-:Y:S02]  /*1200*/  ULDC.64 UR4, c[0x0][0x590] ;  /* 0x0001640000047ab9 */ /* 0x000fe40000000a00 */
[----:B------:R-:W-:-:S04]  /*1210*/  ISETP.NE.U32.AND P0, PT, RZ, UR4, PT ;  /* 0x00000004ff007c0c */ /* 0x000fc8000bf05070 */
[----:B------:R-:W-:-:S13]  /*1220*/  ISETP.NE.AND.EX P0, PT, RZ, UR5, PT, P0 ;  /* 0x00000005ff007c0c */ /* 0x000fda000bf05300 */
[----:B------:R-:W-:Y:S05]  /*1230*/  @!P0 BRA `(.L_x_17) ;  /* 0x00000000000c8947 */ /* 0x000fea0003800000 */
[----:B------:R-:W2:Y:S02]  /*1240*/  LDC.64 R90, c[0x0][0x590] ;  /* 0x00016400ff5a7b82 */ /* 0x000ea40000000a00 */
[----:B--2---:R2:W5:Y:S01]  /*1250*/  LDG.E R90, desc[UR38][R90.64] ;  /* 0x000000265a5a7981 */ /* 0x004562000c1e1900 */
[----:B------:R-:W-:Y:S05]  /*1260*/  BRA `(.L_x_16) ;  /* 0x0000000000087947 */ /* 0x000fea0003800000 */
.L_x_17:
[----:B------:R-:W-:Y:S02]  /*1270*/  ULDC UR4, c[0x0][0x584] ;  /* 0x0001610000047ab9 */ /* 0x000fe40000000800 */
[----:B------:R-:W-:-:S07]  /*1280*/  IMAD.U32 R90, RZ, RZ, UR4 ;  /* 0x00000004ff5a7e24 */ /* 0x000fce000f8e00ff */
.L_x_16:
[----:B------:R-:W-:-:S13]  /*1290*/  LOP3.LUT P0, RZ, R3, 0xff, RZ, 0xc0, !PT ;  /* 0x000000ff03ff7812 */ /* 0x000fda000780c0ff */
[----:B------:R-:W-:Y:S05]  /*12a0*/  @!P0 EXIT ;  /* 0x000000000000894d */ /* 0x000fea0003800000 */
[----:B------:R-:W3:Y:S01]  /*12b0*/  LDC R95, c[0x0][0x658] ;  /* 0x00019600ff5f7b82 */ /* 0x000ee20000000800 */
[----:B------:R-:W-:Y:S01]  /*12c0*/  LOP3.LUT R6, R6, 0x1, RZ, 0xc0, !PT ;  /* 0x0000000106067812 */ /* 0x000fe200078ec0ff */
[----:B------:R-:W-:Y:S01]  /*12d0*/  ULDC.64 UR6, c[0x0][0x288] ;  /* 0x0000a20000067ab9 */ /* 0x000fe20000000a00 */
[----:B------:R-:W-:Y:S01]  /*12e0*/  SHF.R.U32.HI R3, RZ, 0x2, R97 ;  /* 0x00000002ff037819 */ /* 0x000fe20000011661 */
[----:B------:R-:W-:Y:S01]  /*12f0*/  UIADD3 UR4, UR7, 0x1f, URZ ;  /* 0x0000001f07047890 */ /* 0x000fe2000fffe03f */
[----:B------:R-:W-:Y:S01]  /*1300*/  SHF.R.U32.HI R0, RZ, 0x1, R0 ;  /* 0x00000001ff007819 */ /* 0x000fe20000011600 */
[----:B------:R-:W-:Y:S01]  /*1310*/  IMAD.SHL.U32 R88, R6, 0x40, RZ ;  /* 0x0000004006587824 */ /* 0x000fe200078e00ff */
[----:B------:R-:W-:Y:S01]  /*1320*/  LOP3.LUT R3, R3, 0x7, RZ, 0xc0, !PT ;  /* 0x0000000703037812 */ /* 0x000fe200078ec0ff */
[----:B01----:R-:W0:Y:S01]  /*1330*/  LDC.64 R4, c[0x0][0x5c8] ;  /* 0x00017200ff047b82 */ /* 0x003e220000000a00 */
[----:B------:R-:W-:Y:S01]  /*1340*/  USHF.R.S32.HI UR5, URZ, 0x1f, UR4 ;  /* 0x0000001f3f057899 */ /* 0x000fe20008011404 */
[----:B------:R-:W-:Y:S01]  /*1350*/  LOP3.LUT R0, R0, 0x30, RZ, 0xc0, !PT ;  /* 0x0000003000007812 */ /* 0x000fe200078ec0ff */
[----:B------:R-:W-:Y:S01]  /*1360*/  IMAD.MOV.U32 R8, RZ, RZ, 0x1 ;  /* 0x00000001ff087424 */ /* 0x000fe200078e00ff */
[--C-:B------:R-:W-:Y:S01]  /*1370*/  LOP3.LUT R88, R88, 0x40, R3.reuse, 0xe2, !PT ;  /* 0x0000004058587812 */ /* 0x100fe200078ee203 */
[----:B------:R-:W-:Y:S01]  /*1380*/  ULEA.HI UR5, UR5, UR4, URZ, 0x5 ;  /* 0x0000000405057291 */ /* 0x000fe2000f8f283f */
[-C--:B------:R-:W-:Y:S01]  /*1390*/  IADD3 R3, RZ, -R0.reuse, -R3 ;  /* 0x80000000ff037210 */ /* 0x080fe20007ffe803 */
[----:B------:R-:W-:Y:S01]  /*13a0*/  IMAD.U32 R7, RZ, RZ, UR6 ;  /* 0x00000006ff077e24 */ /* 0x000fe2000f8e00ff */
[----:B------:R-:W-:Y:S01]  /*13b0*/  LOP3.LUT R88, R88, R0, RZ, 0xfc, !PT ;  /* 0x0000000058587212 */ /* 0x000fe200078efcff */
[----:B------:R-:W-:Y:S01]  /*13c0*/  IMAD.MOV.U32 R0, RZ, RZ, -0x1 ;  /* 0xffffffffff007424 */ /* 0x000fe200078e00ff */
[----:B------:R-:W-:Y:S01]  /*13d0*/  USHF.R.S32.HI UR43, URZ, 0x5, UR5 ;  /* 0x000000053f2b7899 */ /* 0x000fe20008011405 */
[C---:B------:R-:W-:Y:S01]  /*13e0*/  LOP3.LUT R96, R97.reuse, 0x3, RZ, 0xc0, !PT ;  /* 0x0000000361607812 */ /* 0x040fe200078ec0ff */
[----:B------:R-:W-:Y:S01]  /*13f0*/  IMAD R3, R6, -0x40, R3 ;  /* 0xffffffc006037824 */ /* 0x000fe200078e0203 */
[C---:B------:R-:W-:Y:S01]  /*1400*/  LOP3.LUT R98, R97.reuse, 0x80, RZ, 0xc0, !PT ;  /* 0x0000008061627812 */ /* 0x040fe200078ec0ff */
[----:B------:R-:W-:Y:S01]  /*1410*/  UISETP.LT.AND UP0, UPT, UR43, 0x1, UPT ;  /* 0x000000012b00788c */ /* 0x000fe2000bf01270 */
[----:B------:R-:W-:Y:S01]  /*1420*/  IMAD.SHL.U32 R97, R97, 0x2, RZ ;  /* 0x0000000261617824 */ /* 0x000fe200078e00ff */
[-C--:B---3--:R-:W-:Y:S01]  /*1430*/  SHF.L.U32 R0, R0, R95.reuse, RZ ;  /* 0x0000005f00007219 */ /* 0x088fe200000006ff */
[----:B------:R-:W-:Y:S01]  /*1440*/  ULDC UR4, c[0x0][0x284] ;  /* 0x0000a10000047ab9 */ /* 0x000fe20000000800 */
[----:B------:R-:W-:Y:S01]  /*1450*/  USEL UR44, UR43, 0x1, UP0 ;  /* 0x000000012b2c7887 */ /* 0x000fe20008000000 */
[----:B------:R-:W-:Y:S01]  /*1460*/  IMAD R96, R96, -0x2, R7 ;  /* 0xfffffffe60607824 */ /* 0x000fe200078e0207 */
[----:B------:R-:W-:Y:S01]  /*1470*/  SHF.L.U32 R95, R8, R95, RZ ;  /* 0x0000005f085f7219 */ /* 0x000fe200000006ff */
[----:B------:R-:W-:Y:S01]  /*1480*/  VIADD R100, R3, UR4 ;  /* 0x0000000403647c36 */ /* 0x000fe20008000000 */
[----:B------:R-:W-:Y:S01]  /*1490*/  LOP3.LUT R115, R18, 0x1, RZ, 0xfc, !PT ;  /* 0x0000000112737812 */ /* 0x000fe200078efcff */
[----:B------:R-:W-:Y:S01]  /*14a0*/  IMAD.MOV.U32 R89, RZ, RZ, RZ ;  /* 0x000000ffff597224 */ /* 0x000fe200078e00ff */
[C-C-:B0-----:R-:W-:Y:S01]  /*14b0*/  SHF.L.U64.HI R93, R4.reuse, 0x7, R5.reuse ;  /* 0x00000007045d7819 */ /* 0x141fe20000010205 */
[C---:B------:R-:W-:Y:S01]  /*14c0*/  IMAD.SHL.U32 R92, R4.reuse, 0x80, RZ ;  /* 0x00000080045c7824 */ /* 0x040fe200078e00ff */
[C---:B------:R-:W-:Y:S01]  /*14d0*/  SHF.L.U64.HI R94, R4.reuse, 0x3, R5 ;  /* 0x00000003045e7819 */ /* 0x040fe20000010205 */
[----:B--2---:R-:W-:Y:S01]  /*14e0*/  IMAD.SHL.U32 R91, R4, 0x8, RZ ;  /* 0x00000008045b7824 */ /* 0x004fe200078e00ff */
[----:B------:R-:W-:Y:S01]  /*14f0*/  SHF.R.U32.HI R98, RZ, 0x7, R98 ;  /* 0x00000007ff627819 */ /* 0x000fe20000011662 */
[----:B------:R-:W-:Y:S01]  /*1500*/  UIADD3 UR44, UR43, -UR44, URZ ;  /* 0x8000002c2b2c7290 */ /* 0x000fe2000fffe03f */
[----:B------:R-:W-:Y:S01]  /*1510*/  LOP3.LUT R99, RZ, R0, RZ, 0x33, !PT ;  /* 0x00000000ff637212 */ /* 0x000fe200078e33ff */
[----:B------:R-:W-:Y:S01]  /*1520*/  UMOV UR40, URZ ;  /* 0x0000003f00287c82 */ /* 0x000fe20008000000 */
[----:B------:R-:W-:-:S09]  /*1530*/  UMOV UR41, URZ ;  /* 0x0000003f00297c82 */ /* 0x000fd20008000000 */
.L_x_161:
[----:B0-----:R-:W0:Y:S01]  /*1540*/  SHFL.IDX PT, R0, R98, RZ, 0x1f ;  /* 0x00001fff62007589 */ /* 0x001e2200000e0000 */
[----:B-1----:R-:W1:Y:S01]  /*1550*/  S2UR UR7, SR_CgaCtaId ;  /* 0x00000000000779c3 */ /* 0x002e620000008800 */
[----:B------:R-:W-:Y:S01]  /*1560*/  UMOV UR6, 0x400 ;  /* 0x0000040000067882 */ /* 0x000fe20000000000 */
[----:B0-----:R-:W-:Y:S01]  /*1570*/  R2UR UR4, R0 ;  /* 0x00000000000472ca */ /* 0x001fe200000e0000 */
[----:B-1----:R-:W-:-:S12]  /*1580*/  ULEA UR6, UR7, UR6, 0x18 ;  /* 0x0000000607067291 */ /* 0x002fd8000f8ec03f */
[----:B------:R-:W-:-:S04]  /*1590*/  ULEA.HI UR5, UR4, UR4, URZ, 0x1 ;  /* 0x0000000404057291 */ /* 0x000fc8000f8f083f */
[----:B------:R-:W-:-:S04]  /*15a0*/  ULOP3.LUT UR5, UR5, 0xffffe, URZ, 0xc0, !UPT ;  /* 0x000ffffe05057892 */ /* 0x000fc8000f8ec03f */
[----:B------:R-:W-:-:S03]  /*15b0*/  UIADD3 UR5, UR4, -UR5, URZ ;  /* 0x8000000504057290 */ /* 0x000fc6000fffe03f */
[----:B------:R-:W-:Y:S01]  /*15c0*/  ULDC UR4, c[0x0][0x28c] ;  /* 0x0000a30000047ab9 */ /* 0x000fe20000000800 */
[----:B------:R-:W-:Y:S01]  /*15d0*/  ULEA UR5, UR5, UR6, 0xc ;  /* 0x0000000605057291 */ /* 0x000fe2000f8e603f */
[----:B------:R-:W-:-:S03]  /*15e0*/  ISETP.LT.AND P0, PT, RZ, UR4, PT ;  /* 0x00000004ff007c0c */ /* 0x000fc6000bf01270 */
[----:B------:R-:W-:-:S04]  /*15f0*/  UIADD3 UR5, UR5, 0x180, URZ ;  /* 0x0000018005057890 */ /* 0x000fc8000fffe03f */
[----:B------:R-:W-:-:S04]  /*1600*/  USHF.R.U32.HI UR5, URZ, 0x4, UR5 ;  /* 0x000000043f057899 */ /* 0x000fc80008011605 */
[----:B------:R-:W-:-:S04]  /*1610*/  ULOP3.LUT UR5, UR5, 0x3fff, URZ, 0xc0, !UPT ;  /* 0x00003fff05057892 */ /* 0x000fc8000f8ec03f */
[----:B------:R-:W-:Y:S01]  /*1620*/  ULOP3.LUT UR45, UR5, 0x10000, URZ, 0xfc, !UPT ;  /* 0x00010000052d7892 */ /* 0x000fe2000f8efc3f */
[----:B--2345:R-:W-:Y:S11]  /*1630*/  @P0 BRA `(.L_x_18) ;  /* 0x0000000000400947 */ /* 0x03cff60003800000 */
[----:B------:R-:W-:Y:S01]  /*1640*/  MOV R0, 0x0 ;  /* 0x0000000000007802 */ /* 0x000fe20000000f00 */
[----:B------:R-:W-:Y:S01]  /*1650*/  ULDC.64 UR4, c[0x4][0x68] ;  /* 0x01001a0000047ab9 */ /* 0x000fe20000000a00 */
[----:B------:R-:W-:Y:S01]  /*1660*/  ULDC.64 UR6, c[0x4][0x8] ;  /* 0x0100020000067ab9 */ /* 0x000fe20000000a00 */
[----:B------:R-:W-:Y:S01]  /*1670*/  IMAD.U32 R4, RZ, RZ, UR4 ;  /* 0x00000004ff047e24 */ /* 0x000fe2000f8e00ff */
[----:B------:R0:W1:Y:S01]  /*1680*/  LDC.64 R14, c[0x4][R0] ;  /* 0x01000000000e7b82 */ /* 0x0000620000000a00 */
[----:B------:R-:W-:Y:S01]  /*1690*/  IMAD.U32 R5, RZ, RZ, UR5 ;  /* 0x00000005ff057e24 */ /* 0x000fe2000f8e00ff */
[----:B------:R-:W-:Y:S01]  /*16a0*/  ULDC.64 UR4, c[0x4][0x70] ;  /* 0x01001c0000047ab9 */ /* 0x000fe20000000a00 */
[----:B------:R-:W-:Y:S02]  /*16b0*/  IMAD.U32 R10, RZ, RZ, UR6 ;  /* 0x00000006ff0a7e24 */ /* 0x000fe4000f8e00ff */
[----:B------:R-:W-:Y:S02]  /*16c0*/  IMAD.U32 R6, RZ, RZ, UR4 ;  /* 0x00000004ff067e24 */ /* 0x000fe4000f8e00ff */
[----:B------:R-:W-:-:S02]  /*16d0*/  IMAD.U32 R7, RZ, RZ, UR5 ;  /* 0x00000005ff077e24 */ /* 0x000fc4000f8e00ff */
[----:B------:R-:W-:Y:S02]  /*16e0*/  IMAD.U32 R11, RZ, RZ, UR7 ;  /* 0x00000007ff0b7e24 */ /* 0x000fe4000f8e00ff */
[----:B------:R-:W-:Y:S02]  /*16f0*/  IMAD.MOV.U32 R8, RZ, RZ, 0x1e1 ;  /* 0x000001e1ff087424 */ /* 0x000fe400078e00ff */
[----:B------:R-:W-:Y:S02]  /*1700*/  IMAD.MOV.U32 R12, RZ, RZ, 0x1 ;  /* 0x00000001ff0c7424 */ /* 0x000fe400078e00ff */
[----:B0-----:R-:W-:-:S07]  /*1710*/  IMAD.MOV.U32 R13, RZ, RZ, RZ ;  /* 0x000000ffff0d7224 */ /* 0x001fce00078e00ff */
[----:B------:R-:W-:-:S07]  /*1720*/  LEPC R20, `(.L_x_18) ;  /* 0x000000001014794e */ /* 0x000fce0000000000 */
[----:B-1---5:R-:W-:Y:S05]  /*1730*/  CALL.ABS.NOINC R14 ;  /* 0x000000000e007343 */ /* 0x022fea0003c00000 */
.L_x_18:
[----:B------:R-:W-:-:S13]  /*1740*/  ISETP.NE.AND P0, PT, R115, 0x3, PT ;  /* 0x000000037300780c */ /* 0x000fda0003f05270 */
[----:B------:R-:W-:Y:S05]  /*1750*/  @!P0 BRA `(.L_x_19) ;  /* 0x0000000000048947 */ /* 0x000fea0003800000 */
[----:B------:R-:W-:Y:S01]  /*1760*/  BPT.TRAP 0x1 ;  /* 0x000000040000795c */ /* 0x000fe20000300000 */
.L_x_19:
[----:B------:R-:W0:Y:S01]  /*1770*/  S2UR UR5, SR_CgaCtaId ;  /* 0x00000000000579c3 */ /* 0x000e220000008800 */
[----:B------:R-:W-:Y:S01]  /*1780*/  UMOV UR4, 0x400 ;  /* 0x0000040000047882 */ /* 0x000fe20000000000 */
[----:B------:R-:W-:Y:S02]  /*1790*/  IMAD.U32 R0, RZ, RZ, UR40 ;  /* 0x00000028ff007e24 */ /* 0x000fe4000f8e00ff */
[----:B------:R-:W-:-:S03]  /*17a0*/  IMAD.U32 R3, RZ, RZ, UR41 ;  /* 0x00000029ff037e24 */ /* 0x000fc6000f8e00ff */
[----:B------:R-:W-:Y:S01]  /*17b0*/  SHF.L.U32 R0, R0, 0x1f, RZ ;  /* 0x0000001f00007819 */ /* 0x000fe200000006ff */
[----:B0-----:R-:W-:-:S06]  /*17c0*/  ULEA UR4, UR5, UR4, 0x18 ;  /* 0x0000000405047291 */ /* 0x001fcc000f8ec03f */
[----:B------:R-:W-:-:S04]  /*17d0*/  IMAD.U32 R6, RZ, RZ, UR4 ;  /* 0x00000004ff067e24 */ /* 0x000fc8000f8e00ff */
[----:B------:R-:W-:-:S04]  /*17e0*/  IMAD R3, R3, 0x8, R6 ;  /* 0x0000000803037824 */ /* 0x000fc800078e0206 */
[----:B------:R0:W1:Y:S01]  /*17f0*/  SYNCS.PHASECHK.TRANS64.TRYWAIT P1, [R3+URZ], R0 ;  /* 0x00000000030075a7 */ /* 0x000062000802017f */
[----:B------:R-:W-:Y:S05]  /*1800*/  @!P0 BRA `(.L_x_20) ;  /* 0x0000000000048947 */ /* 0x000fea0003800000 */
[----:B------:R-:W-:Y:S01]  /*1810*/  BPT.TRAP 0x1 ;  /* 0x000000040000795c */ /* 0x000fe20000300000 */
.L_x_20:
[----:B------:R-:W-:-:S05]  /*1820*/  IMAD.U32 R4, RZ, RZ, UR44 ;  /* 0x0000002cff047e24 */ /* 0x000fca000f8e00ff */
[----:B------:R-:W-:Y:S01]  /*1830*/  ISETP.GE.AND P2, PT, R4, 0x1, PT ;  /* 0x000000010400780c */ /* 0x000fe20003f46270 */
[----:B-1----:R-:W-:-:S12]  /*1840*/  @P1 BRA `(.L_x_21) ;  /* 0x0000000000081947 */ /* 0x002fd80003800000 */
[----:B------:R-:W1:Y:S02]  /*1850*/  SYNCS.PHASECHK.TRANS64.TRYWAIT P1, [R3+URZ], R0 ;  /* 0x00000000030075a7 */ /* 0x000e64000802017f */
[----:B-1----:R-:W-:Y:S05]  /*1860*/  @!P1 BRA `(.L_x_22) ;  /* 0x0000007000b09947 */ /* 0x002fea0003800000 */
.L_x_21:
[----:B------:R-:W-:Y:S05]  /*1870*/  WARPSYNC.ALL ;  /* 0x0000000000007948 */ /* 0x000fea0003800000 */
[----:B------:R-:W-:Y:S01]  /*1880*/  R2UR UR4, R6 ;  /* 0x00000000060472ca */ /* 0x000fe200000e0000 */
[----:B------:R-:W-:Y:S01]  /*1890*/  ULEA UR6, UR41, UR45, 0xa ;  /* 0x0000002d29067291 */ /* 0x000fe2000f8e503f */
[----:B------:R-:W-:Y:S01]  /*18a0*/  WARPGROUP.ARRIVE ;  /* 0x00000000000079c5 */ /* 0x000fe20000000000 */
[----:B------:R-:W-:Y:S01]  /*18b0*/  UMOV UR9, 0x80000020 ;  /* 0x8000002000097882 */ /* 0x000fe20000000000 */
[----:B------:R-:W-:Y:S01]  /*18c0*/  UMOV UR11, 0x80000020 ;  /* 0x80000020000b7882 */ /* 0x000fe20000000000 */
[----:B------:R-:W-:-:S03]  /*18d0*/  UIADD3 UR7, UR6, 0x200, URZ ;  /* 0x0000020006077890 */ /* 0x000fc6000fffe03f */
[----:B------:R-:W-:-:S05]  /*18e0*/  UMOV UR8, UR6 ;  /* 0x0000000600087c82 */ /* 0x000fca0008000000 */
[----:B------:R-:W-:-:S04]  /*18f0*/  UIADD3 UR4, UR4, 0x2c180, URZ ;  /* 0x0002c18004047890 */ /* 0x000fc8000fffe03f */
[----:B------:R-:W-:-:S04]  /*1900*/  USHF.R.U32.HI UR4, URZ, 0x4, UR4 ;  /* 0x000000043f047899 */ /* 0x000fc80008011604 */
[----:B------:R-:W-:-:S04]  /*1910*/  ULOP3.LUT UR4, UR4, 0x3fff, URZ, 0xc0, !UPT ;  /* 0x00003fff04047892 */ /* 0x000fc8000f8ec03f */
[----:B------:R-:W-:-:S04]  /*1920*/  ULOP3.LUT UR4, UR4, 0x10000, URZ, 0xfc, !UPT ;  /* 0x0001000004047892 */ /* 0x000fc8000f8efc3f */
[----:B------:R-:W-:-:S07]  /*1930*/  ULEA UR5, UR41, UR4, 0x8 ;  /* 0x0000000429057291 */ /* 0x000fce000f8e403f */
[----:B------:R-:W-:Y:S02]  /*1940*/  UMOV UR10, UR5 ;  /* 0x00000005000a7c82 */ /* 0x000fe40008000000 */
[----:B------:R-:W-:Y:S01]  /*1950*/  HGMMA.64x64x16.F32 R56, gdesc[UR8], RZ, !UPT, gsb0 ;  /* 0x00e00000083879f0 */ /* 0x000fe2000c0008ff */
[----:B------:R-:W-:Y:S01]  /*1960*/  UMOV UR8, UR7 ;  /* 0x0000000700087c82 */ /* 0x000fe20008000000 */
[----:B------:R-:W-:Y:S01]  /*1970*/  UMOV UR9, 0x80000020 ;  /* 0x8000002000097882 */ /* 0x000fe20000000000 */
[----:B------:R-:W-:Y:S02]  /*1980*/  WARPGROUP.DEPBAR.LE gsb0, 0x0 ;  /* 0x00008000000079c5 */ /* 0x000fe40000010000 */
[----:B------:R-:W-:-:S06]  /*1990*/  WARPGROUP.ARRIVE ;  /* 0x00000000000079c5 */ /* 0x000fcc0000000000 */
[----:B------:R-:W-:Y:S01]  /*19a0*/  HGMMA.64x64x16.F32 R24, gdesc[UR8], RZ, !UPT, gsb0 ;  /* 0x00e00000081879f0 */ /* 0x000fe2000c0008ff */
[----:B------:R-:W-:Y:S02]  /*19b0*/  UIADD3 UR8, UR6, 0x2, URZ ;  /* 0x0000000206087890 */ /* 0x000fe4000fffe03f */
[----:B------:R-:W-:Y:S01]  /*19c0*/  UIADD3 UR10, UR5, 0x2, URZ ;  /* 0x00000002050a7890 */ /* 0x000fe2000fffe03f */
[----:B------:R-:W-:Y:S01]  /*19d0*/  UMOV UR9, 0x80000020 ;  /* 0x8000002000097882 */ /* 0x000fe20000000000 */
[----:B------:R-:W-:Y:S01]  /*19e0*/  UMOV UR11, 0x80000020 ;  /* 0x80000020000b7882 */ /* 0x000fe20000000000 */
[----:B------:R-:W-:Y:S01]  /*19f0*/  UIADD3 UR6, UR6, 0x202, URZ ;  /* 0x0000020206067890 */ /* 0x000fe2000fffe03f */
[----:B------:R-:W-:Y:S02]  /*1a00*/  WARPGROUP.DEPBAR.LE gsb0, 0x0 ;  /* 0x00008000000079c5 */ /* 0x000fe40000010000 */
[----:B------:R-:W-:-:S06]  /*1a10*/  WARPGROUP.ARRIVE ;  /* 0x00000000000079c5 */ /* 0x000fcc0000000000 */
[----:B------:R-:W-:Y:S01]  /*1a20*/  HGMMA.64x64x16.F32 R56, gdesc[UR8], R56, gsb0 ;  /* 0x00e00000083879f0 */ /* 0x000fe20008000838 */
[----:B------:R-:W-:Y:S01]  /*1a30*/  UMOV UR8, UR6 ;  /* 0x0000000600087c82 */ /* 0x000fe20008000000 */
[----:B------:R-:W-:Y:S01]  /*1a40*/  UMOV UR9, 0x80000020 ;  /* 0x8000002000097882 */ /* 0x000fe20000000000 */
[----:B------:R-:W-:Y:S02]  /*1a50*/  WARPGROUP.DEPBAR.LE gsb0, 0x0 ;  /* 0x00008000000079c5 */ /* 0x000fe40000010000 */
[----:B------:R-:W-:-:S06]  /*1a60*/  WARPGROUP.ARRIVE ;  /* 0x00000000000079c5 */ /* 0x000fcc0000000000 */
[----:B------:R-:W-:Y:S03]  /*1a70*/  HGMMA.64x64x16.F32 R24, gdesc[UR8], R24, gsb0 ;  /* 0x00e00000081879f0 */ /* 0x000fe60008000818 */
[----:B------:R-:W-:Y:S02]  /*1a80*/  WARPGROUP.DEPBAR.LE gsb0, 0x0 ;  /* 0x00008000000079c5 */ /* 0x000fe40000010000 */
[----:B------:R-:W-:Y:S05]  /*1a90*/  @!P2 BRA `(.L_x_23) ;  /* 0x000000040020a947 */ /* 0x000fea0003800000 */
[----:B------:R-:W-:Y:S01]  /*1aa0*/  UIADD3 UR5, UR41, 0x1, URZ ;  /* 0x0000000129057890 */ /* 0x000fe2000fffe03f */
[----:B01----:R-:W-:Y:S02]  /*1ab0*/  IMAD.U32 R0, RZ, RZ, UR44 ;  /* 0x0000002cff007e24 */ /* 0x003fe4000f8e00ff */
[----:B------:R-:W-:Y:S01]  /*1ac0*/  IMAD.U32 R3, RZ, RZ, UR41 ;  /* 0x00000029ff037e24 */ /* 0x000fe2000f8e00ff */
[----:B------:R-:W-:-:S04]  /*1ad0*/  UISETP.NE.AND UP0, UPT, UR5, 0xb, UPT ;  /* 0x0000000b0500788c */ /* 0x000fc8000bf05270 */
[----:B------:R-:W-:Y:S02]  /*1ae0*/  USEL UR6, URZ, 0x1, UP0 ;  /* 0x000000013f067887 */ /* 0x000fe40008000000 */
[----:B------:R-:W-:Y:S02]  /*1af0*/  USEL UR5, UR5, URZ, UP0 ;  /* 0x0000003f05057287 */ /* 0x000fe40008000000 */
[----:B------:R-:W-:-:S06]  /*1b00*/  ULOP3.LUT UR6, UR40, UR6, URZ, 0x3c, !UPT ;  /* 0x0000000628067292 */ /* 0x000fcc000f8e3c3f */
[----:B------:R-:W-:-:S07]  /*1b10*/  IMAD.U32 R7, RZ, RZ, UR6 ;  /* 0x00000006ff077e24 */ /* 0x000fce000f8e00ff */
.L_x_30:
[----:B------:R-:W-:Y:S05]  /*1b20*/  @!P0 BRA `(.L_x_24) ;  /* 0x0000000000048947 */ /* 0x000fea0003800000 */
[----:B------:R-:W-:Y:S01]  /*1b30*/  BPT.TRAP 0x1 ;  /* 0x000000040000795c */ /* 0x000fe20000300000 */
.L_x_24:
[----:B------:R-:W0:Y:S01]  /*1b40*/  S2UR UR7, SR_CgaCtaId ;  /* 0x00000000000779c3 */ /* 0x000e220000008800 */
[----:B------:R-:W-:Y:S01]  /*1b50*/  UMOV UR6, 0x400 ;  /* 0x0000040000067882 */ /* 0x000fe20000000000 */
[----:B------:R-:W-:Y:S01]  /*1b60*/  IMAD.U32 R5, RZ, RZ, UR5 ;  /* 0x00000005ff057e24 */ /* 0x000fe2000f8e00ff */
[----:B------:R-:W-:Y:S01]  /*1b70*/  SHF.L.U32 R4, R7, 0x1f, RZ ;  /* 0x0000001f07047819 */ /* 0x000fe200000006ff */
[----:B0-----:R-:W-:-:S06]  /*1b80*/  ULEA UR6, UR7, UR6, 0x18 ;  /* 0x0000000607067291 */ /* 0x001fcc000f8ec03f */
[----:B------:R-:W-:-:S04]  /*1b90*/  IMAD.U32 R6, RZ, RZ, UR6 ;  /* 0x00000006ff067e24 */ /* 0x000fc8000f8e00ff */
[----:B------:R-:W-:-:S04]  /*1ba0*/  IMAD R5, R5, 0x8, R6 ;  /* 0x0000000805057824 */ /* 0x000fc800078e0206 */
[----:B------:R0:W1:Y:S01]  /*1bb0*/  SYNCS.PHASECHK.TRANS64.TRYWAIT P1, [R5+URZ], R4 ;  /* 0x00000004050075a7 */ /* 0x000062000802017f */
[----:B------:R-:W-:Y:S05]  /*1bc0*/  @!P0 BRA `(.L_x_25) ;  /* 0x0000000000048947 */ /* 0x000fea0003800000 */
[----:B------:R-:W-:Y:S01]  /*1bd0*/  BPT.TRAP 0x1 ;  /* 0x000000040000795c */ /* 0x000fe20000300000 */
.L_x_25:
[----:B-1----:R-:W-:Y:S05]  /*1be0*/  @P1 BRA `(.L_x_26) ;  /* 0x0000000000081947 */ /* 0x002fea0003800000 */
[----:B------:R-:W1:Y:S02]  /*1bf0*/  SYNCS.PHASECHK.TRANS64.TRYWAIT P1, [R5+URZ], R4 ;  /* 0x00000004050075a7 */ /* 0x000e64000802017f */
[----:B-1----:R-:W-:Y:S05]  /*1c00*/  @!P1 BRA `(.L_x_27) ;  /* 0x0000006c00dc9947 */ /* 0x002fea0003800000 */
.L_x_26:
[----:B------:R-:W-:Y:S01]  /*1c10*/  ULEA UR6, UR5, UR4, 0x8 ;  /* 0x0000000405067291 */ /* 0x000fe2000f8e403f */
[----:B------:R-:W-:Y:S01]  /*1c20*/  WARPGROUP.ARRIVE ;  /* 0x00000000000079c5 */ /* 0x000fe20000000000 */
[----:B------:R-:W-:Y:S01]  /*1c30*/  ULEA UR7, UR5, UR45, 0xa ;  /* 0x0000002d05077291 */ /* 0x000fe2000f8e503f */
[----:B------:R-:W-:Y:S01]  /*1c40*/  UMOV UR11, 0x80000020 ;  /* 0x80000020000b7882 */ /* 0x000fe20000000000 */
[----:B------:R-:W-:Y:S02]  /*1c50*/  UMOV UR9, 0x80000020 ;  /* 0x8000002000097882 */ /* 0x000fe40000000000 */
[----:B------:R-:W-:Y:S01]  /*1c60*/  UIADD3 UR12, UR7, 0x200, URZ ;  /* 0x00000200070c7890 */ /* 0x000fe2000fffe03f */
[----:B------:R-:W-:Y:S02]  /*1c70*/  UMOV UR10, UR6 ;  /* 0x00000006000a7c82 */ /* 0x000fe40008000000 */
[----:B------:R-:W-:Y:S02]  /*1c80*/  UMOV UR8, UR7 ;  /* 0x0000000700087c82 */ /* 0x000fe40008000000 */
[----:B------:R-:W-:Y:S01]  /*1c90*/  HGMMA.64x64x16.F32 R56, gdesc[UR8], R56, gsb0 ;  /* 0x00e00000083879f0 */ /* 0x000fe20008000838 */
[----:B------:R-:W-:Y:S01]  /*1ca0*/  UMOV UR9, 0x80000020 ;  /* 0x8000002000097882 */ /* 0x000fe20000000000 */
[----:B------:R-:W-:Y:S01]  /*1cb0*/  UMOV UR8, UR12 ;  /* 0x0000000c00087c82 */ /* 0x000fe20008000000 */
[----:B------:R-:W-:-:S02]  /*1cc0*/  WARPGROUP.DEPBAR.LE gsb0, 0x0 ;  /* 0x00008000000079c5 */ /* 0x000fc40000010000 */
[----:B------:R-:W-:-:S06]  /*1cd0*/  WARPGROUP.ARRIVE ;  /* 0x00000000000079c5 */ /* 0x000fcc0000000000 */
[----:B------:R-:W-:Y:S01]  /*1ce0*/  HGMMA.64x64x16.F32 R24, gdesc[UR8], R24, gsb0 ;  /* 0x00e00000081879f0 */ /* 0x000fe20008000818 */
        /* <DEDUP_REMOVED lines=15> */
[----:B------:R-:W-:Y:S01]  /*1de0*/  BPT.TRAP 0x1 ;  /* 0x000000040000795c */ /* 0x000fe20000300000 */
.L_x_28:
[----:B------:R-:W-:-:S13]  /*1df0*/  ISETP.NE.AND P1, PT, R114, RZ, PT ;  /* 0x000000ff7200720c */ /* 0x000fda0003f25270 */
[----:B01----:R-:W-:-:S04]  /*1e00*/  @P1 IMAD R4, R3, 0x8, R6 ;  /* 0x0000000803041824 */ /* 0x003fc800078e0206 */
[----:B------:R-:W-:-:S05]  /*1e10*/  @P1 VIADD R4, R4, 0x58 ;  /* 0x0000005804041836 */ /* 0x000fca0000000000 */
[----:B------:R-:W-:-:S04]  /*1e20*/  @P1 PRMT R4, R19, 0x654, R4 ;  /* 0x0000065413041816 */ /* 0x000fc80000000004 */
[----:B------:R0:W-:Y:S01]  /*1e30*/  @P1 SYNCS.ARRIVE.TRANS64.RED.A1T0 RZ, [R4+URZ], RZ ;  /* 0x000000ff04ff19a7 */ /* 0x0001e2000810043f */
[----:B------:R-:W-:-:S13]  /*1e40*/  ISETP.GT.U32.AND P1, PT, R18, 0x1, PT ;  /* 0x000000011200780c */ /* 0x000fda0003f24070 */
[----:B0-----:R-:W-:Y:S05]  /*1e50*/  @P1 BRA `(.L_x_29) ;  /* 0x0000000000041947 */ /* 0x001fea0003800000 */
[----:B------:R-:W-:Y:S01]  /*1e60*/  BPT.TRAP 0x1 ;  /* 0x000000040000795c */ /* 0x000fe20000300000 */
.L_x_29:
[----:B------:R-:W-:Y:S01]  /*1e70*/  UIADD3 UR5, UR5, 0x1, URZ ;  /* 0x0000000105057890 */ /* 0x000fe2000fffe03f */
[C---:B------:R-:W-:Y:S01]  /*1e80*/  ISETP.GT.AND P2, PT, R0.reuse, 0x1, PT ;  /* 0x000000010000780c */ /* 0x040fe20003f44270 */
[----:B------:R-:W-:Y:S02]  /*1e90*/  VIADD R3, R3, 0x1 ;  /* 0x0000000103037836 */ /* 0x000fe40000000000 */
[----:B------:R-:W-:Y:S01]  /*1ea0*/  UISETP.NE.AND UP0, UPT, UR5, 0xb, UPT ;  /* 0x0000000b0500788c */ /* 0x000fe2000bf05270 */
[----:B------:R-:W-:Y:S02]  /*1eb0*/  VIADD R0, R0, 0xffffffff ;  /* 0xffffffff00007836 */ /* 0x000fe40000000000 */
[C---:B------:R-:W-:Y:S01]  /*1ec0*/  ISETP.NE.AND P1, PT, R3.reuse, 0xb, PT ;  /* 0x0000000b0300780c */ /* 0x040fe20003f25270 */
[----:B------:R-:W-:Y:S02]  /*1ed0*/  USEL UR6, URZ, 0x1, UP0 ;  /* 0x000000013f067887 */ /* 0x000fe40008000000 */
[----:B------:R-:W-:Y:S01]  /*1ee0*/  USEL UR5, UR5, URZ, UP0 ;  /* 0x0000003f05057287 */ /* 0x000fe20008000000 */
[----:B------:R-:W-:-:S03]  /*1ef0*/  SEL R3, R3, RZ, P1 ;  /* 0x000000ff03037207 */ /* 0x000fc60000800000 */
[----:B------:R-:W-:Y:S01]  /*1f00*/  LOP3.LUT R7, R7, UR6, RZ, 0x3c, !PT ;  /* 0x0000000607077c12 */ /* 0x000fe2000f8e3cff */
[----:B------:R-:W-:Y:S07]  /*1f10*/  @P2 BRA `(.L_x_30) ;  /* 0xfffffffc00002947 */ /* 0x000fee000383ffff */
.L_x_23:
[----:B01----:R-:W0:Y:S02]  /*1f20*/  LDC R0, c[0x0][0x28c] ;  /* 0x0000a300ff007b82 */ /* 0x003e240000000800 */
[----:B0-----:R-:W-:-:S13]  /*1f30*/  ISETP.GE.AND P1, PT, R0, 0x1, PT ;  /* 0x000000010000780c */ /* 0x001fda0003f26270 */
[----:B------:R-:W-:Y:S05]  /*1f40*/  @!P1 BRA `(.L_x_31) ;  /* 0x0000000000449947 */ /* 0x000fea0003800000 */
[----:B------:R-:W-:Y:S05]  /*1f50*/  @!P0 BRA `(.L_x_32) ;  /* 0x0000000000048947 */ /* 0x000fea0003800000 */
[----:B------:R-:W-:Y:S01]  /*1f60*/  BPT.TRAP 0x1 ;  /* 0x000000040000795c */ /* 0x000fe20000300000 */
.L_x_32:
[----:B------:R-:W-:-:S13]  /*1f70*/  ISETP.NE.AND P0, PT, R114, RZ, PT ;  /* 0x000000ff7200720c */ /* 0x000fda0003f05270 */
[----:B------:R-:W-:-:S05]  /*1f80*/  VOTEU.ANY UP0, P0 ;  /* 0x00000000003f7886 */ /* 0x000fca0000000100 */
[----:B------:R-:W-:-:S06]  /*1f90*/  @UP0 UIADD3 UR4, UR44, UR41, URZ ;  /* 0x000000292c040290 */ /* 0x000fcc000fffe03f */
[----:B------:R-:W-:Y:S02]  /*1fa0*/  IMAD.U32 R4, RZ, RZ, UR4 ;  /* 0x00000004ff047e24 */ /* 0x000fe4000f8e00ff */
[----:B------:R-:W-:Y:S02]  /*1fb0*/  IMAD.U32 R3, RZ, RZ, UR4 ;  /* 0x00000004ff037e24 */ /* 0x000fe4000f8e00ff */
[----:B------:R-:W-:-:S05]  /*1fc0*/  @P0 IMAD.WIDE.U32 R4, R4, -0x45d1745d, RZ ;  /* 0xba2e8ba304040825 */ /* 0x000fca00078e00ff */
[----:B------:R-:W-:-:S05]  /*1fd0*/  @P0 SHF.R.U32.HI R0, RZ, 0x3, R5 ;  /* 0x00000003ff000819 */ /* 0x000fca0000011605 */
[----:B------:R-:W-:-:S04]  /*1fe0*/  @P0 IMAD R0, R0, -0xb, R3 ;  /* 0xfffffff500000824 */ /* 0x000fc800078e0203 */
[----:B------:R-:W-:-:S04]  /*1ff0*/  @P0 IMAD R0, R0, 0x8, R6 ;  /* 0x0000000800000824 */ /* 0x000fc800078e0206 */
[----:B------:R-:W-:-:S05]  /*2000*/  @P0 VIADD R0, R0, 0x58 ;  /* 0x0000005800000836 */ /* 0x000fca0000000000 */
[----:B------:R-:W-:-:S04]  /*2010*/  @P0 PRMT R0, R19, 0x654, R0 ;  /* 0x0000065413000816 */ /* 0x000fc80000000000 */
[----:B------:R0:W-:Y:S01]  /*2020*/  @P0 SYNCS.ARRIVE.TRANS64.RED.A1T0 RZ, [R0+URZ], RZ ;  /* 0x000000ff00ff09a7 */ /* 0x0001e2000810043f */
[----:B------:R-:W-:-:S13]  /*2030*/  ISETP.GT.U32.AND P0, PT, R18, 0x1, PT ;  /* 0x000000011200780c */ /* 0x000fda0003f04070 */
[----:B0-----:R-:W-:Y:S05]  /*2040*/  @P0 BRA `(.L_x_31) ;  /* 0x0000000000040947 */ /* 0x001fea0003800000 */
[----:B------:R-:W-:Y:S01]  /*2050*/  BPT.TRAP 0x1 ;  /* 0x000000040000795c */ /* 0x000fe20000300000 */
.L_x_31:
[----:B------:R-:W-:Y:S01]  /*2060*/  IMAD.SHL.U32 R101, R101, 0x40, RZ ;  /* 0x0000004065657824 */ /* 0x000fe200078e00ff */
[----:B------:R-:W-:Y:S01]  /*2070*/  UIADD3 UR41, UR43, UR41, URZ ;  /* 0x000000292b297290 */ /* 0x000fe2000fffe03f */
[----:B------:R-:W-:Y:S01]  /*2080*/  SHF.R.S32.HI R21, RZ, 0x1f, R23 ;  /* 0x0000001fff157819 */ /* 0x000fe20000011417 */
[----:B------:R-:W-:Y:S01]  /*2090*/  ULDC UR7, c[0x0][0x288] ;  /* 0x0000a20000077ab9 */ /* 0x000fe20000000800 */
[----:B------:R-:W-:Y:S01]  /*20a0*/  IMAD.SHL.U32 R3, R109, 0x100, RZ ;  /* 0x000001006d037824 */ /* 0x000fe200078e00ff */
[C---:B------:R-:W-:Y:S01]  /*20b0*/  LOP3.LUT R10, R101.reuse, 0x6, R97, 0xf8, !PT ;  /* 0x00000006650a7812 */ /* 0x040fe200078ef861 */
[----:B------:R-:W-:Y:S01]  /*20c0*/  UISETP.GT.U32.AND UP0, UPT, UR41, 0xa, UPT ;  /* 0x0000000a2900788c */ /* 0x000fe2000bf04070 */
[----:B------:R-:W-:Y:S01]  /*20d0*/  ISETP.GE.AND P0, PT, R101, UR7, PT ;  /* 0x0000000765007c0c */ /* 0x000fe2000bf06270 */
[----:B------:R-:W-:Y:S01]  /*20e0*/  ULDC.64 UR4, c[0x0][0x5d0] ;  /* 0x0001740000047ab9 */ /* 0x000fe20000000a00 */
[----:B------:R-:W-:Y:S01]  /*20f0*/  SHF.R.S32.HI R11, RZ, 0x1f, R10 ;  /* 0x0000001fff0b7819 */ /* 0x000fe2000001140a */
[----:B------:R-:W-:Y:S01]  /*2100*/  ULDC UR10, c[0x0][0x284] ;  /* 0x0000a100000a7ab9 */ /* 0x000fe20000000800 */
[----:B------:R-:W-:Y:S01]  /*2110*/  IMAD R0, R21, UR4, RZ ;  /* 0x0000000415007c24 */ /* 0x000fe2000f8e02ff */
[----:B------:R-:W-:Y:S01]  /*2120*/  UISETP.LT.U32.AND UP0, UPT, UR43, 0xb, UP0 ;  /* 0x0000000b2b00788c */ /* 0x000fe20008701070 */
[----:B------:R-:W-:Y:S01]  /*2130*/  ISETP.GE.OR P0, PT, R3, UR10, P0 ;  /* 0x0000000a03007c0c */ /* 0x000fe20008706670 */
[----:B------:R-:W-:Y:S01]  /*2140*/  UISETP.GE.U32.AND UP1, UPT, UR43, 0xb, UPT ;  /* 0x0000000b2b00788c */ /* 0x000fe2000bf26070 */
[C---:B------:R-:W-:Y:S01]  /*2150*/  IMAD R7, R23.reuse, UR5, R0 ;  /* 0x0000000517077c24 */ /* 0x040fe2000f8e0200 */
[----:B------:R-:W-:Y:S01]  /*2160*/  USEL UR6, URZ, 0x1, !UP0 ;  /* 0x000000013f067887 */ /* 0x000fe2000c000000 */
[----:B------:R-:W-:Y:S01]  /*2170*/  IMAD.WIDE.U32 R4, R23, UR4, R10 ;  /* 0x0000000417047c25 */ /* 0x000fe2000f8e000a */
[----:B------:R-:W-:Y:S01]  /*2180*/  UIMAD.WIDE.U32 UR4, UR41, -0x45d1745d, URZ ;  /* 0xba2e8ba3290478a5 */ /* 0x000fe2000f8e003f */
[----:B------:R-:W-:-:S02]  /*2190*/  ULDC.64 UR8, c[0x0][0x5c8] ;  /* 0x0001720000087ab9 */ /* 0x000fc40000000a00 */
[----:B------:R-:W-:Y:S01]  /*21a0*/  IMAD.WIDE R108, R109, 0x100, R88 ;  /* 0x000001006d6c7825 */ /* 0x000fe200078e0258 */
[----:B------:R-:W-:Y:S02]  /*21b0*/  USHF.R.U32.HI UR4, URZ, 0x3, UR5 ;  /* 0x000000033f047899 */ /* 0x000fe40008011605 */
[----:B------:R-:W-:Y:S01]  /*21c0*/  ULOP3.LUT UR40, UR40, UR6, URZ, 0x3c, !UPT ;  /* 0x0000000628287292 */ /* 0x000fe2000f8e3c3f */
[----:B------:R-:W-:Y:S01]  /*21d0*/  IMAD R9, R109, UR8, RZ ;  /* 0x000000086d097c24 */ /* 0x000fe2000f8e02ff */
[----:B------:R-:W-:Y:S01]  /*21e0*/  UIMAD UR41, UR4, -0xb, UR41 ;  /* 0xfffffff5042978a4 */ /* 0x000fe2000f8e0229 */
[----:B------:R-:W-:Y:S01]  /*21f0*/  IMAD.IADD R5, R5, 0x1, R7 ;  /* 0x0000000105057824 */ /* 0x000fe200078e0207 */
[----:B------:R-:W-:Y:S01]  /*2200*/  @UP1 ULOP3.LUT UR40, UR40, 0x1, UR4, 0x78, !UPT ;  /* 0x0000000128281892 */ /* 0x000fe2000f8e7804 */
[C---:B------:R-:W-:Y:S02]  /*2210*/  IMAD R9, R108.reuse, UR9, R9 ;  /* 0x000000096c097c24 */ /* 0x040fe4000f8e0209 */
[----:B------:R-:W-:-:S04]  /*2220*/  IMAD.WIDE.U32 R110, R108, UR8, R4 ;  /* 0x000000086c6e7c25 */ /* 0x000fc8000f8e0004 */
[----:B------:R-:W-:Y:S01]  /*2230*/  IMAD.MOV.U32 R0, RZ, RZ, -0x1 ;  /* 0xffffffffff007424 */ /* 0x000fe200078e00ff */
[----:B------:R-:W-:Y:S06]  /*2240*/  @P0 BRA `(.L_x_33) ;  /* 0x00000048006c0947 */ /* 0x000fec0003800000 */
[----:B-----5:R-:W-:Y:S01]  /*2250*/  FSETP.NEU.AND P1, PT, R90, RZ, PT ;  /* 0x000000ff5a00720b */ /* 0x020fe20003f2d000 */
[----:B------:R-:W-:Y:S01]  /*2260*/  IMAD.IADD R4, R96, 0x1, -R101 ;  /* 0x0000000160047824 */ /* 0x000fe200078e0a65 */
[----:B------:R-:W-:Y:S01]  /*2270*/  BSSY B0, `(.L_x_33) ;  /* 0x0000498000007945 */ /* 0x000fe20003800000 */
[----:B------:R-:W-:Y:S02]  /*2280*/  IMAD.IADD R3, R100, 0x1, -R3 ;  /* 0x0000000164037824 */ /* 0x000fe400078e0a03 */
[----:B------:R-:W-:Y:S01]  /*2290*/  IMAD.IADD R113, R111, 0x1, R9 ;  /* 0x000000016f717824 */ /* 0x000fe200078e0209 */
[----:B------:R-:W-:-:S04]  /*22a0*/  ISETP.GT.AND P5, PT, R4, RZ, PT ;  /* 0x000000ff0400720c */ /* 0x000fc80003fa4270 */
[----:B------:R-:W-:-:S03]  /*22b0*/  ISETP.GT.AND P0, PT, R3, RZ, P5 ;  /* 0x000000ff0300720c */ /* 0x000fc60002f04270 */
[----:B------:R-:W-:Y:S10]  /*22c0*/  @!P1 BRA `(.L_x_34) ;  /* 0x0000003000f89947 */ /* 0x000ff40003800000 */
[----:B------:R-:W0:Y:S01]  /*22d0*/  LDC.64 R14, c[0x0][0x5b8] ;  /* 0x00016e00ff0e7b82 */ /* 0x000e220000000a00 */
[----:B------:R-:W-:-:S07]  /*22e0*/  ULDC.64 UR4, c[0x0][0x5c0] ;  /* 0x0001700000047ab9 */ /* 0x000fce0000000a00 */
[----:B------:R-:W1:Y:S08]  /*22f0*/  LDC.64 R106, c[0x0][0x5b0] ;  /* 0x00016c00ff6a7b82 */ /* 0x000e700000000a00 */
[----:B------:R-:W2:Y:S01]  /*2300*/  LDC.64 R12, c[0x0][0x5a8] ;  /* 0x00016a00ff0c7b82 */ /* 0x000ea20000000a00 */
[-C--:B0-----:R-:W-:Y:S02]  /*2310*/  IMAD R6, R21, R14.reuse, RZ ;  /* 0x0000000e15067224 */ /* 0x081fe400078e02ff */
[----:B------:R-:W-:-:S04]  /*2320*/  IMAD.WIDE.U32 R102, R23, R14, R10 ;  /* 0x0000000e17667225 */ /* 0x000fc800078e000a */
[----:B------:R-:W-:Y:S02]  /*2330*/  IMAD R101, R23, R15, R6 ;  /* 0x0000000f17657224 */ /* 0x000fe400078e0206 */
[-C--:B-1----:R-:W-:Y:S02]  /*2340*/  IMAD R5, R109, R106.reuse, RZ ;  /* 0x0000006a6d057224 */ /* 0x082fe400078e02ff */
[----:B------:R-:W-:Y:S02]  /*2350*/  IMAD.IADD R105, R103, 0x1, R101 ;  /* 0x0000000167697824 */ /* 0x000fe400078e0265 */
[----:B------:R-:W-:Y:S02]  /*2360*/  IMAD.MOV.U32 R104, RZ, RZ, R102 ;  /* 0x000000ffff687224 */ /* 0x000fe400078e0066 */
[C---:B------:R-:W-:Y:S02]  /*2370*/  IMAD R111, R108.reuse, R107, R5 ;  /* 0x0000006b6c6f7224 */ /* 0x040fe400078e0205 */
[----:B------:R-:W-:-:S04]  /*2380*/  IMAD.WIDE.U32 R6, R108, R106, R104 ;  /* 0x0000006a6c067225 */ /* 0x000fc800078e0068 */
[----:B------:R-:W-:Y:S01]  /*2390*/  IMAD.IADD R5, R7, 0x1, R111 ;  /* 0x0000000107057824 */ /* 0x000fe200078e026f */
[----:B--2---:R-:W-:-:S04]  /*23a0*/  LEA R8, P1, R6, R12, 0x1 ;  /* 0x0000000c06087211 */ /* 0x004fc800078208ff */
[----:B------:R-:W-:-:S05]  /*23b0*/  LEA.HI.X R9, R6, R13, R5, 0x1, P1 ;  /* 0x0000000d06097211 */ /* 0x000fca00008f0c05 */
[----:B------:R0:W2:Y:S01]  /*23c0*/  @P0 LDG.E.LTC128B.U16 R5, desc[UR38][R8.64] ;  /* 0x0000002608050981 */ /* 0x0000a2000c1e1520 */
[----:B------:R-:W-:Y:S01]  /*23d0*/  LEA R20, P1, R110, UR4, 0x1 ;  /* 0x000000046e147c11 */ /* 0x000fe2000f8208ff */
[----:B------:R-:W-:Y:S01]  /*23e0*/  IMAD.WIDE.U32 R6, R108, R106, R10 ;  /* 0x0000006a6c067225 */ /* 0x000fe200078e000a */
[----:B------:R-:W-:Y:S01]  /*23f0*/  ISETP.GT.AND P3, PT, R4, 0x1, PT ;  /* 0x000000010400780c */ /* 0x000fe20003f64270 */
[----:B------:R-:W-:Y:S01]  /*2400*/  BSSY B1, `(.L_x_35) ;  /* 0x0000012000017945 */ /* 0x000fe20003800000 */
[----:B------:R-:W-:Y:S01]  /*2410*/  LEA.HI.X R21, R110, UR5, R113, 0x1, P1 ;  /* 0x000000056e157c11 */ /* 0x000fe200088f0c71 */
[----:B------:R-:W-:Y:S01]  /*2420*/  IMAD.IADD R7, R111, 0x1, R7 ;  /* 0x000000016f077824 */ /* 0x000fe200078e0207 */
[----:B------:R-:W-:Y:S01]  /*2430*/  ISETP.GT.AND P1, PT, R3, RZ, P3 ;  /* 0x000000ff0300720c */ /* 0x000fe20001f24270 */
[C---:B------:R-:W-:Y:S01]  /*2440*/  IMAD.SHL.U32 R112, R106.reuse, 0x8, RZ ;  /* 0x000000086a707824 */ /* 0x040fe200078e00ff */
[----:B------:R-:W-:Y:S01]  /*2450*/  P2R R119, PR, RZ, 0x8 ;  /* 0x00000008ff777803 */ /* 0x000fe20000000000 */
[----:B------:R-:W-:Y:S01]  /*2460*/  IMAD.WIDE.U32 R6, R23, R14, R6 ;  /* 0x0000000e17067225 */ /* 0x000fe200078e0006 */
[----:B------:R-:W-:-:S03]  /*2470*/  SHF.L.U64.HI R113, R106, 0x3, R107 ;  /* 0x000000036a717819 */ /* 0x000fc6000001026b */
[----:B------:R-:W-:Y:S01]  /*2480*/  IMAD.IADD R7, R101, 0x1, R7 ;  /* 0x0000000165077824 */ /* 0x000fe200078e0207 */
[----:B0-----:R-:W-:-:S04]  /*2490*/  LEA R8, P2, R6, R12, 0x1 ;  /* 0x0000000c06087211 */ /* 0x001fc800078408ff */
[----:B------:R-:W-:Y:S01]  /*24a0*/  LEA.HI.X R9, R6, R13, R7, 0x1, P2 ;  /* 0x0000000d06097211 */ /* 0x000fe200010f0c07 */
[----:B--2---:R-:W-:-:S05]  /*24b0*/  HADD2.F32 R15, -RZ, R5.H0_H0 ;  /* 0x20000005ff0f7230 */ /* 0x004fca0000004100 */
[----:B------:R-:W-:-:S04]  /*24c0*/  FMUL R15, R15, R90 ;  /* 0x0000005a0f0f7220 */ /* 0x000fc80000400000 */
[----:B------:R-:W-:-:S05]  /*24d0*/  FFMA R15, R56, R22, R15 ;  /* 0x00000016380f7223 */ /* 0x000fca000000000f */
[----:B------:R-:W-:-:S05]  /*24e0*/  F2FP.F16.F32.PACK_AB R15, RZ, R15 ;  /* 0x0000000fff0f723e */ /* 0x000fca00000000ff */
[----:B------:R0:W-:Y:S01]  /*24f0*/  @P0 STG.E.U16 desc[UR38][R20.64], R15 ;  /* 0x0000000f14000986 */ /* 0x0001e2000c101526 */
[----:B------:R-:W-:Y:S05]  /*2500*/  @!P1 BRA `(.L_x_36) ;  /* 0x0000000000049947 */ /* 0x000fea0003800000 */
[----:B------:R1:W5:Y:S02]  /*2510*/  LDG.E.LTC128B.U16 R5, desc[UR38][R8.64+0x2] ;  /* 0x0000022608057981 */ /* 0x000364000c1e1520 */
.L_x_36:
[----:B------:R-:W-:Y:S05]  /*2520*/  BSYNC B1 ;  /* 0x0000000000017941 */ /* 0x000fea0003800000 */
.L_x_35:
[----:B-----5:R-:W-:Y:S01]  /*2530*/  HADD2.F32 R7, -RZ, R5.H0_H0 ;  /* 0x20000005ff077230 */ /* 0x020fe20000004100 */
[----:B------:R-:W-:Y:S01]  /*2540*/  ISETP.GT.AND P0, PT, R3, 0x8, P5 ;  /* 0x000000080300780c */ /* 0x000fe20002f04270 */
[----:B------:R-:W-:Y:S01]  /*2550*/  IMAD.WIDE.U32 R116, R108, R106, R112 ;  /* 0x0000006a6c747225 */ /* 0x000fe200078e0070 */
[----:B------:R-:W-:-:S03]  /*2560*/  PRMT R118, R5, 0x7610, R118 ;  /* 0x0000761005767816 */ /* 0x000fc60000000076 */
[----:B------:R-:W-:Y:S01]  /*2570*/  FMUL R6, R7, R90 ;  /* 0x0000005a07067220 */ /* 0x000fe20000400000 */
[----:B------:R-:W-:Y:S01]  /*2580*/  IMAD.IADD R111, R111, 0x1, R117 ;  /* 0x000000016f6f7824 */ /* 0x000fe200078e0275 */
[----:B------:R-:W-:Y:S02]  /*2590*/  IADD3 R7, P2, R102, R116, RZ ;  /* 0x0000007466077210 */ /* 0x000fe40007f5e0ff */
[----:B------:R-:W-:-:S03]  /*25a0*/  FFMA R57, R57, R22, R6 ;  /* 0x0000001639397223 */ /* 0x000fc60000000006 */
[----:B------:R-:W-:Y:S01]  /*25b0*/  IMAD.X R56, R111, 0x1, R105, P2 ;  /* 0x000000016f387824 */ /* 0x000fe200010e0669 */
[C---:B------:R-:W-:Y:S02]  /*25c0*/  LEA R6, P2, R7.reuse, R12, 0x1 ;  /* 0x0000000c07067211 */ /* 0x040fe400078408ff */
[----:B------:R-:W-:Y:S02]  /*25d0*/  F2FP.F16.F32.PACK_AB R57, RZ, R57 ;  /* 0x00000039ff39723e */ /* 0x000fe400000000ff */
[----:B------:R-:W-:-:S03]  /*25e0*/  LEA.HI.X R7, R7, R13, R56, 0x1, P2 ;  /* 0x0000000d07077211 */ /* 0x000fc600010f0c38 */
[----:B------:R2:W-:Y:S04]  /*25f0*/  @P1 STG.E.U16 desc[UR38][R20.64+0x2], R57 ;  /* 0x0000023914001986 */ /* 0x0005e8000c101526 */
[----:B------:R-:W3:Y:S01]  /*2600*/  @P0 LDG.E.LTC128B.U16 R118, desc[UR38][R6.64] ;  /* 0x0000002606760981 */ /* 0x000ee2000c1e1520 */
[----:B------:R-:W-:Y:S01]  /*2610*/  IADD3 R116, P1, R10, R116, RZ ;  /* 0x000000740a747210 */ /* 0x000fe20007f3e0ff */
[----:B------:R-:W-:Y:S01]  /*2620*/  IMAD.SHL.U32 R121, R91, 0x2, RZ ;  /* 0x000000025b797824 */ /* 0x000fe200078e00ff */
[----:B------:R-:W-:Y:S03]  /*2630*/  BSSY B1, `(.L_x_37) ;  /* 0x0000011000017945 */ /* 0x000fe60003800000 */
[----:B------:R-:W-:Y:S01]  /*2640*/  IMAD.X R117, R11, 0x1, R111, P1 ;  /* 0x000000010b757824 */ /* 0x000fe200008e066f */
[----:B------:R-:W-:Y:S01]  /*2650*/  IADD3 R110, P2, R121, R20, RZ ;  /* 0x00000014796e7210 */ /* 0x000fe20007f5e0ff */
[----:B------:R-:W-:-:S04]  /*2660*/  IMAD.WIDE.U32 R116, R23, R14, R116 ;  /* 0x0000000e17747225 */ /* 0x000fc800078e0074 */
[----:B0-----:R-:W-:Y:S01]  /*2670*/  IMAD.IADD R15, R101, 0x1, R117 ;  /* 0x00000001650f7824 */ /* 0x001fe200078e0275 */
[----:B------:R-:W-:Y:S02]  /*2680*/  SHF.L.U64.HI R117, R91, 0x1, R94 ;  /* 0x000000015b757819 */ /* 0x000fe4000001025e */
[----:B------:R-:W-:-:S03]  /*2690*/  LEA R56, P1, R116, R12, 0x1 ;  /* 0x0000000c74387211 */ /* 0x000fc600078208ff */
[----:B------:R-:W-:Y:S01]  /*26a0*/  IMAD.X R111, R117, 0x1, R21, P2 ;  /* 0x00000001756f7824 */ /* 0x000fe200010e0615 */
[----:B--2---:R-:W-:Y:S02]  /*26b0*/  LEA.HI.X R57, R116, R13, R15, 0x1, P1 ;  /* 0x0000000d74397211 */ /* 0x004fe400008f0c0f */
[----:B------:R-:W-:Y:S01]  /*26c0*/  ISETP.GT.AND P1, PT, R3, 0x8, P3 ;  /* 0x000000080300780c */ /* 0x000fe20001f24270 */
[----:B---3--:R-:W-:-:S05]  /*26d0*/  HADD2.F32 R5, -RZ, R118.H0_H0 ;  /* 0x20000076ff057230 */ /* 0x008fca0000004100 */
[----:B------:R-:W-:-:S04]  /*26e0*/  FMUL R5, R5, R90 ;  /* 0x0000005a05057220 */ /* 0x000fc80000400000 */
[----:B------:R-:W-:-:S05]  /*26f0*/  FFMA R5, R58, R22, R5 ;  /* 0x000000163a057223 */ /* 0x000fca0000000005 */
[----:B------:R-:W-:-:S05]  /*2700*/  F2FP.F16.F32.PACK_AB R5, RZ, R5 ;  /* 0x00000005ff05723e */ /* 0x000fca00000000ff */
[----:B------:R0:W-:Y:S01]  /*2710*/  @P0 STG.E.U16 desc[UR38][R110.64], R5 ;  /* 0x000000056e000986 */ /* 0x0001e2000c101526 */
[----:B------:R-:W-:Y:S05]  /*2720*/  @!P1 BRA `(.L_x_38) ;  /* 0x0000000000049947 */ /* 0x000fea0003800000 */
[----:B------:R2:W5:Y:S02]  /*2730*/  LDG.E.LTC128B.U16 R118, desc[UR38][R56.64+0x2] ;  /* 0x0000022638767981 */ /* 0x000564000c1e1520 */
.L_x_38:
[----:B------:R-:W-:Y:S05]  /*2740*/  BSYNC B1 ;  /* 0x0000000000017941 */ /* 0x000fea0003800000 */
.L_x_37:
[----:B0----5:R-:W-:Y:S01]  /*2750*/  HADD2.F32 R5, -RZ, R118.H0_H0 ;  /* 0x20000076ff057230 */ /* 0x021fe20000004100 */
[----:B------:R-:W-:Y:S01]  /*2760*/  ISETP.GT.AND P3, PT, R4, 0x8, PT ;  /* 0x000000080400780c */ /* 0x000fe20003f64270 */
[C---:B------:R-:W-:Y:S01]  /*2770*/  IMAD.SHL.U32 R15, R92.reuse, 0x2, RZ ;  /* 0x000000025c0f7824 */ /* 0x040fe200078e00ff */
[----:B------:R-:W-:Y:S02]  /*2780*/  BSSY B1, `(.L_x_39) ;  /* 0x000000c000017945 */ /* 0x000fe40003800000 */
[----:B------:R-:W-:Y:S01]  /*2790*/  FMUL R58, R5, R90 ;  /* 0x0000005a053a7220 */ /* 0x000fe20000400000 */
[----:B------:R-:W-:Y:S02]  /*27a0*/  SHF.L.U64.HI R5, R92, 0x1, R93 ;  /* 0x000000015c057819 */ /* 0x000fe4000001025d */
[----:B------:R-:W-:Y:S01]  /*27b0*/  IADD3 R6, P0, P2, R15, R20, R121 ;  /* 0x000000140f067210 */ /* 0x000fe20007a1e079 */
[----:B------:R-:W-:Y:S01]  /*27c0*/  FFMA R58, R59, R22, R58 ;  /* 0x000000163b3a7223 */ /* 0x000fe2000000003a */
[----:B------:R-:W-:-:S02]  /*27d0*/  P2R R116, PR, RZ, 0x8 ;  /* 0x00000008ff747803 */ /* 0x000fc40000000000 */
[----:B------:R-:W-:Y:S02]  /*27e0*/  IADD3.X R7, R5, R21, R117, P0, P2 ;  /* 0x0000001505077210 */ /* 0x000fe400007e4475 */
[----:B------:R-:W-:Y:S02]  /*27f0*/  F2FP.F16.F32.PACK_AB R58, RZ, R58 ;  /* 0x0000003aff3a723e */ /* 0x000fe400000000ff */
[----:B------:R-:W-:-:S03]  /*2800*/  ISETP.GT.AND P0, PT, R3, RZ, P3 ;  /* 0x000000ff0300720c */ /* 0x000fc60001f04270 */
[----:B------:R0:W-:Y:S10]  /*2810*/  @P1 STG.E.U16 desc[UR38][R110.64+0x2], R58 ;  /* 0x0000023a6e001986 */ /* 0x0001f4000c101526 */
[----:B------:R-:W-:Y:S05]  /*2820*/  @!P0 BRA `(.L_x_40) ;  /* 0x0000000000048947 */ /* 0x000fea0003800000 */
[----:B------:R3:W5:Y:S02]  /*2830*/  LDG.E.LTC128B.U16 R118, desc[UR38][R8.64+0x10] ;  /* 0x0000102608767981 */ /* 0x000764000c1e1520 */
.L_x_40:
[----:B------:R-:W-:Y:S05]  /*2840*/  BSYNC B1 ;  /* 0x0000000000017941 */ /* 0x000fea0003800000 */
.L_x_39:
[----:B-----5:R-:W-:Y:S01]  /*2850*/  HADD2.F32 R59, -RZ, R118.H0_H0 ;  /* 0x20000076ff3b7230 */ /* 0x020fe20000004100 */
[----:B------:R-:W-:Y:S01]  /*2860*/  ISETP.GT.AND P1, PT, R4, 0x9, PT ;  /* 0x000000090400780c */ /* 0x000fe20003f24270 */
[----:B------:R-:W-:Y:S03]  /*2870*/  BSSY B1, `(.L_x_41) ;  /* 0x0000009000017945 */ /* 0x000fe60003800000 */
[----:B------:R-:W-:Y:S01]  /*2880*/  FMUL R59, R59, R90 ;  /* 0x0000005a3b3b7220 */ /* 0x000fe20000400000 */
[----:B------:R-:W-:-:S03]  /*2890*/  P2R R117, PR, RZ, 0x2 ;  /* 0x00000002ff757803 */ /* 0x000fc60000000000 */
[----:B------:R-:W-:-:S05]  /*28a0*/  FFMA R59, R60, R22, R59 ;  /* 0x000000163c3b7223 */ /* 0x000fca000000003b */
[----:B------:R-:W-:-:S05]  /*28b0*/  F2FP.F16.F32.PACK_AB R59, RZ, R59 ;  /* 0x0000003bff3b723e */ /* 0x000fca00000000ff */
[----:B------:R4:W-:Y:S01]  /*28c0*/  @P0 STG.E.U16 desc[UR38][R20.64+0x10], R59 ;  /* 0x0000103b14000986 */ /* 0x0009e2000c101526 */
[----:B------:R-:W-:-:S13]  /*28d0*/  ISETP.GT.AND P0, PT, R3, RZ, P1 ;  /* 0x000000ff0300720c */ /* 0x000fda0000f04270 */
[----:B----4-:R-:W-:Y:S05]  /*28e0*/  @!P0 BRA `(.L_x_42) ;  /* 0x0000000000048947 */ /* 0x010fea0003800000 */
[----:B------:R4:W5:Y:S02]  /*28f0*/  LDG.E.LTC128B.U16 R118, desc[UR38][R8.64+0x12] ;  /* 0x0000122608767981 */ /* 0x000964000c1e1520 */
.L_x_42:
[----:B------:R-:W-:Y:S05]  /*2900*/  BSYNC B1 ;  /* 0x0000000000017941 */ /* 0x000fea0003800000 */
.L_x_41:
[----:B-----5:R-:W-:Y:S01]  /*2910*/  HADD2.F32 R59, -RZ, R118.H0_H0 ;  /* 0x20000076ff3b7230 */ /* 0x020fe20000004100 */
[----:B------:R-:W-:Y:S04]  /*2920*/  BSSY B1, `(.L_x_43) ;  /* 0x0000008000017945 */ /* 0x000fe80003800000 */
[----:B0-----:R-:W-:-:S04]  /*2930*/  FMUL R58, R59, R90 ;  /* 0x0000005a3b3a7220 */ /* 0x001fc80000400000 */
[----:B------:R-:W-:-:S05]  /*2940*/  FFMA R58, R61, R22, R58 ;  /* 0x000000163d3a7223 */ /* 0x000fca000000003a */
[----:B------:R-:W-:-:S05]  /*2950*/  F2FP.F16.F32.PACK_AB R58, RZ, R58 ;  /* 0x0000003aff3a723e */ /* 0x000fca00000000ff */
[----:B------:R0:W-:Y:S01]  /*2960*/  @P0 STG.E.U16 desc[UR38][R20.64+0x12], R58 ;  /* 0x0000123a14000986 */ /* 0x0001e2000c101526 */
[----:B------:R-:W-:-:S13]  /*2970*/  ISETP.GT.AND P0, PT, R3, 0x8, P3 ;  /* 0x000000080300780c */ /* 0x000fda0001f04270 */
[----:B0-----:R-:W-:Y:S05]  /*2980*/  @!P0 BRA `(.L_x_44) ;  /* 0x0000000000048947 */ /* 0x001fea0003800000 */
[----:B------:R0:W5:Y:S02]  /*2990*/  LDG.E.LTC128B.U16 R118, desc[UR38][R56.64+0x10] ;  /* 0x0000102638767981 */ /* 0x000164000c1e1520 */
.L_x_44:
[----:B------:R-:W-:Y:S05]  /*29a0*/  BSYNC B1 ;  /* 0x0000000000017941 */ /* 0x000fea0003800000 */
.L_x_43:
[----:B-----5:R-:W-:Y:S01]  /*29b0*/  HADD2.F32 R59, -RZ, R118.H0_H0 ;  /* 0x20000076ff3b7230 */ /* 0x020fe20000004100 */
[----:B------:R-:W-:Y:S04]  /*29c0*/  BSSY B1, `(.L_x_45) ;  /* 0x000000a000017945 */ /* 0x000fe80003800000 */
[----:B------:R-:W-:-:S04]  /*29d0*/  FMUL R59, R59, R90 ;  /* 0x0000005a3b3b7220 */ /* 0x000fc80000400000 */
[----:B------:R-:W-:-:S05]  /*29e0*/  FFMA R59, R62, R22, R59 ;  /* 0x000000163e3b7223 */ /* 0x000fca000000003b */
[----:B------:R-:W-:-:S05]  /*29f0*/  F2FP.F16.F32.PACK_AB R59, RZ, R59 ;  /* 0x0000003bff3b723e */ /* 0x000fca00000000ff */
[----:B------:R0:W-:Y:S01]  /*2a00*/  @P0 STG.E.U16 desc[UR38][R110.64+0x10], R59 ;  /* 0x0000103b6e000986 */ /* 0x0001e2000c101526 */
[----:B------:R-:W-:-:S05]  /*2a10*/  IADD3 R121, P0, R108, 0x80, RZ ;  /* 0x000000806c797810 */ /* 0x000fca0007f1e0ff */
[----:B------:R-:W-:Y:S01]  /*2a20*/  IMAD.X R109, RZ, RZ, R109, P0 ;  /* 0x000000ffff6d7224 */ /* 0x000fe200000e066d */
[----:B------:R-:W-:-:S13]  /*2a30*/  ISETP.GT.AND P0, PT, R3, 0x8, P1 ;  /* 0x000000080300780c */ /* 0x000fda0000f04270 */
[----:B0-----:R-:W-:Y:S05]  /*2a40*/  @!P0 BRA `(.L_x_46) ;  /* 0x0000000000048947 */ /* 0x001fea0003800000 */
[----:B------:R0:W5:Y:S02]  /*2a50*/  LDG.E.LTC128B.U16 R118, desc[UR38][R56.64+0x12] ;  /* 0x0000122638767981 */ /* 0x000164000c1e1520 */
.L_x_46:
[----:B------:R-:W-:Y:S05]  /*2a60*/  BSYNC B1 ;  /* 0x0000000000017941 */ /* 0x000fea0003800000 */
.L_x_45:
[----:B-----5:R-:W-:Y:S01]  /*2a70*/  HADD2.F32 R59, -RZ, R118.H0_H0 ;  /* 0x20000076ff3b7230 */ /* 0x020fe20000004100 */
[----:B------:R-:W-:Y:S01]  /*2a80*/  ISETP.GT.AND P2, PT, R4, 0x10, PT ;  /* 0x000000100400780c */ /* 0x000fe20003f44270 */
[----:B------:R-:W-:Y:S01]  /*2a90*/  IMAD R60, R109, R106, RZ ;  /* 0x0000006a6d3c7224 */ /* 0x000fe200078e02ff */
[----:B------:R-:W-:Y:S02]  /*2aa0*/  BSSY B1, `(.L_x_47) ;  /* 0x0000021000017945 */ /* 0x000fe40003800000 */
[----:B------:R-:W-:Y:S01]  /*2ab0*/  FMUL R58, R59, R90 ;  /* 0x0000005a3b3a7220 */ /* 0x000fe20000400000 */
[C---:B------:R-:W-:Y:S02]  /*2ac0*/  IMAD R103, R121.reuse, R107, R60 ;  /* 0x0000006b79677224 */ /* 0x040fe400078e023c */
[----:B------:R-:W-:-:S04]  /*2ad0*/  IMAD.WIDE.U32 R60, R121, R106, R10 ;  /* 0x0000006a793c7225 */ /* 0x000fc800078e000a */
[----:B------:R-:W-:Y:S01]  /*2ae0*/  FFMA R58, R63, R22, R58 ;  /* 0x000000163f3a7223 */ /* 0x000fe2000000003a */
[----:B------:R-:W-:-:S04]  /*2af0*/  IMAD.IADD R61, R103, 0x1, R61 ;  /* 0x00000001673d7824 */ /* 0x000fc800078e023d */
[----:B------:R-:W-:-:S04]  /*2b00*/  F2FP.F16.F32.PACK_AB R58, RZ, R58 ;  /* 0x0000003aff3a723e */ /* 0x000fc800000000ff */
[----:B------:R-:W-:Y:S01]  /*2b10*/  PRMT R63, R58, 0x7610, R63 ;  /* 0x000076103a3f7816 */ /* 0x000fe2000000003f */
[----:B------:R-:W-:-:S04]  /*2b20*/  IMAD.WIDE.U32 R58, R121, R106, R104 ;  /* 0x0000006a793a7225 */ /* 0x000fc800078e0068 */
[----:B------:R1:W-:Y:S01]  /*2b30*/  @P0 STG.E.U16 desc[UR38][R110.64+0x12], R63 ;  /* 0x0000123f6e000986 */ /* 0x0003e2000c101526 */
[----:B------:R-:W-:Y:S02]  /*2b40*/  IMAD.IADD R59, R59, 0x1, R103 ;  /* 0x000000013b3b7824 */ /* 0x000fe400078e0267 */
[----:B------:R-:W-:-:S04]  /*2b50*/  IMAD.WIDE.U32 R106, R121, R106, R112 ;  /* 0x0000006a796a7225 */ /* 0x000fc800078e0070 */
[----:B------:R-:W-:Y:S02]  /*2b60*/  IMAD.IADD R103, R103, 0x1, R107 ;  /* 0x0000000167677824 */ /* 0x000fe400078e026b */
[----:B-1----:R-:W-:Y:S01]  /*2b70*/  IMAD.WIDE.U32 R62, R23, R14, R60 ;  /* 0x0000000e173e7225 */ /* 0x002fe200078e003c */
[----:B------:R-:W-:-:S04]  /*2b80*/  LEA R60, P0, R58, R12, 0x1 ;  /* 0x0000000c3a3c7211 */ /* 0x000fc800078008ff */
[----:B------:R-:W-:Y:S01]  /*2b90*/  LEA.HI.X R61, R58, R13, R59, 0x1, P0 ;  /* 0x0000000d3a3d7211 */ /* 0x000fe200000f0c3b */
[----:B------:R-:W-:Y:S01]  /*2ba0*/  IMAD.IADD R59, R101, 0x1, R63 ;  /* 0x00000001653b7824 */ /* 0x000fe200078e023f */
[----:B------:R-:W-:-:S04]  /*2bb0*/  LEA R58, P0, R62, R12, 0x1 ;  /* 0x0000000c3e3a7211 */ /* 0x000fc800078008ff */
[----:B------:R-:W-:Y:S02]  /*2bc0*/  LEA.HI.X R59, R62, R13, R59, 0x1, P0 ;  /* 0x0000000d3e3b7211 */ /* 0x000fe400000f0c3b */
[----:B------:R-:W-:-:S05]  /*2bd0*/  IADD3 R102, P0, R102, R106, RZ ;  /* 0x0000006a66667210 */ /* 0x000fca0007f1e0ff */
[----:B------:R-:W-:Y:S01]  /*2be0*/  IMAD.X R104, R103, 0x1, R105, P0 ;  /* 0x0000000167687824 */ /* 0x000fe200000e0669 */
[----:B------:R-:W-:-:S05]  /*2bf0*/  IADD3 R62, P0, R10, R106, RZ ;  /* 0x0000006a0a3e7210 */ /* 0x000fca0007f1e0ff */
[----:B------:R-:W-:Y:S01]  /*2c00*/  IMAD.X R63, R11, 0x1, R103, P0 ;  /* 0x000000010b3f7824 */ /* 0x000fe200000e0667 */
[----:B------:R-:W-:Y:S01]  /*2c10*/  LEA R10, P0, R102, R12, 0x1 ;  /* 0x0000000c660a7211 */ /* 0x000fe200078008ff */
[----:B------:R-:W-:-:S03]  /*2c20*/  IMAD.WIDE.U32 R62, R23, R14, R62 ;  /* 0x0000000e173e7225 */ /* 0x000fc600078e003e */
[----:B------:R-:W-:Y:S01]  /*2c30*/  LEA.HI.X R11, R102, R13, R104, 0x1, P0 ;  /* 0x0000000d660b7211 */ /* 0x000fe200000f0c68 */
[----:B------:R-:W-:Y:S01]  /*2c40*/  IMAD.IADD R101, R101, 0x1, R63 ;  /* 0x0000000165657824 */ /* 0x000fe200078e023f */
[----:B------:R-:W-:-:S04]  /*2c50*/  LEA R12, P0, R62, R12, 0x1 ;  /* 0x0000000c3e0c7211 */ /* 0x000fc800078008ff */
[----:B------:R-:W-:Y:S02]  /*2c60*/  LEA.HI.X R13, R62, R13, R101, 0x1, P0 ;  /* 0x0000000d3e0d7211 */ /* 0x000fe400000f0c65 */
[----:B------:R-:W-:Y:S02]  /*2c70*/  ISETP.GT.AND P0, PT, R3, RZ, P2 ;  /* 0x000000ff0300720c */ /* 0x000fe40001704270 */
[----:B------:R-:W-:-:S11]  /*2c80*/  P2R R101, PR, RZ, 0x4 ;  /* 0x00000004ff657803 */ /* 0x000fd60000000000 */
[----:B------:R-:W-:Y:S05]  /*2c90*/  @!P0 BRA `(.L_x_48) ;  /* 0x0000000000048947 */ /* 0x000fea0003800000 */
[----:B------:R1:W5:Y:S02]  /*2ca0*/  LDG.E.LTC128B.U16 R118, desc[UR38][R8.64+0x20] ;  /* 0x0000202608767981 */ /* 0x000364000c1e1520 */
.L_x_48:
[----:B------:R-:W-:Y:S05]  /*2cb0*/  BSYNC B1 ;  /* 0x0000000000017941 */ /* 0x000fea0003800000 */
.L_x_47:
        /* <DEDUP_REMOVED lines=9> */
[----:B0-----:R-:W-:Y:S05]  /*2d50*/  @!P0 BRA `(.L_x_50) ;  /* 0x0000000000048947 */ /* 0x001fea0003800000 */
[----:B------:R0:W5:Y:S02]  /*2d60*/  LDG.E.LTC128B.U16 R118, desc[UR38][R8.64+0x22] ;  /* 0x0000222608767981 */ /* 0x000164000c1e1520 */
.L_x_50:
[----:B------:R-:W-:Y:S05]  /*2d70*/  BSYNC B1 ;  /* 0x0000000000017941 */ /* 0x000fea0003800000 */
.L_x_49:
[----:B-----5:R-:W-:Y:S01]  /*2d80*/  HADD2.F32 R23, -RZ, R118.H0_H0 ;  /* 0x20000076ff177230 */ /* 0x020fe20000004100 */
[----:B------:R-:W-:Y:S04]  /*2d90*/  BSSY B1, `(.L_x_51) ;  /* 0x0000008000017945 */ /* 0x000fe80003800000 */
[----:B------:R-:W-:-:S04]  /*2da0*/  FMUL R14, R23, R90 ;  /* 0x0000005a170e7220 */ /* 0x000fc80000400000 */
[----:B------:R-:W-:-:S05]  /*2db0*/  FFMA R14, R65, R22, R14 ;  /* 0x00000016410e7223 */ /* 0x000fca000000000e */
[----:B------:R-:W-:-:S05]  /*2dc0*/  F2FP.F16.F32.PACK_AB R14, RZ, R14 ;  /* 0x0000000eff0e723e */ /* 0x000fca00000000ff */
[----:B------:R0:W-:Y:S01]  /*2dd0*/  @P0 STG.E.U16 desc[UR38][R20.64+0x22], R14 ;  /* 0x0000220e14000986 */ /* 0x0001e2000c101526 */
[----:B------:R-:W-:-:S13]  /*2de0*/  ISETP.GT.AND P0, PT, R3, 0x8, P2 ;  /* 0x000000080300780c */ /* 0x000fda0001704270 */
[----:B0-----:R-:W-:Y:S05]  /*2df0*/  @!P0 BRA `(.L_x_52) ;  /* 0x0000000000048947 */ /* 0x001fea0003800000 */
[----:B------:R0:W5:Y:S02]  /*2e00*/  LDG.E.LTC128B.U16 R118, desc[UR38][R56.64+0x20] ;  /* 0x0000202638767981 */ /* 0x000164000c1e1520 */
.L_x_52:
[----:B------:R-:W-:Y:S05]  /*2e10*/  BSYNC B1 ;  /* 0x0000000000017941 */ /* 0x000fea0003800000 */
.L_x_51:
        /* <DEDUP_REMOVED lines=9> */
.L_x_54:
[----:B------:R-:W-:Y:S05]  /*2eb0*/  BSYNC B1 ;  /* 0x0000000000017941 */ /* 0x000fea0003800000 */
.L_x_53:
        /* <DEDUP_REMOVED lines=11> */
.L_x_56:
[----:B------:R-:W-:Y:S05]  /*2f70*/  BSYNC B1 ;  /* 0x0000000000017941 */ /* 0x000fea0003800000 */
.L_x_55:
        /* <DEDUP_REMOVED lines=11> */
.L_x_58:
[----:B------:R-:W-:Y:S05]  /*3030*/  BSYNC B1 ;  /* 0x0000000000017941 */ /* 0x000fea0003800000 */
.L_x_57:
        /* <DEDUP_REMOVED lines=9> */
.L_x_60:
[----:B------:R-:W-:Y:S05]  /*30d0*/  BSYNC B1 ;  /* 0x0000000000017941 */ /* 0x000fea0003800000 */
.L_x_59:
        /* <DEDUP_REMOVED lines=9> */
.L_x_62:
[----:B------:R-:W-:Y:S05]  /*3170*/  BSYNC B1 ;  /* 0x0000000000017941 */ /* 0x000fea0003800000 */
.L_x_61:
        /* <DEDUP_REMOVED lines=11> */
.L_x_64:
[----:B------:R-:W-:Y:S05]  /*3230*/  BSYNC B1 ;  /* 0x0000000000017941 */ /* 0x000fea0003800000 */
.L_x_63:
        /* <DEDUP_REMOVED lines=11> */
.L_x_66:
[----:B------:R-:W-:Y:S05]  /*32f0*/  BSYNC B1 ;  /* 0x0000000000017941 */ /* 0x000fea0003800000 */
.L_x_65:
        /* <DEDUP_REMOVED lines=9> */
.L_x_68:
[----:B------:R-:W-:Y:S05]  /*3390*/  BSYNC B1 ;  /* 0x0000000000017941 */ /* 0x000fea0003800000 */
.L_x_67:
        /* <DEDUP_REMOVED lines=9> */
.L_x_70:
[----:B------:R-:W-:Y:S05]  /*3430*/  BSYNC B1 ;  /* 0x0000000000017941 */ /* 0x000fea0003800000 */
.L_x_69:
        /* <DEDUP_REMOVED lines=11> */
.L_x_72:
[----:B------:R-:W-:Y:S05]  /*34f0*/  BSYNC B1 ;  /* 0x0000000000017941 */ /* 0x000fea0003800000 */
.L_x_71:
        /* <DEDUP_REMOVED lines=11> */
.L_x_74:
[----:B------:R-:W-:Y:S05]  /*35b0*/  BSYNC B1 ;  /* 0x0000000000017941 */ /* 0x000fea0003800000 */
.L_x_73:
        /* <DEDUP_REMOVED lines=9> */
.L_x_76:
[----:B------:R-:W-:Y:S05]  /*3650*/  BSYNC B1 ;  /* 0x0000000000017941 */ /* 0x000fea0003800000 */
.L_x_75:
        /* <DEDUP_REMOVED lines=9> */
.L_x_78:
[----:B------:R-:W-:Y:S05]  /*36f0*/  BSYNC B1 ;  /* 0x0000000000017941 */ /* 0x000fea0003800000 */
.L_x_77:
[----:B-----5:R-:W-:Y:S01]  /*3700*/  HADD2.F32 R23, -RZ, R118.H0_H0 ;  /* 0x20000076ff177230 */ /* 0x020fe20000004100 */
[----:B------:R-:W-:Y:S01]  /*3710*/  ISETP.GT.AND P6, PT, R4, 0x30, PT ;  /* 0x000000300400780c */ /* 0x000fe20003fc4270 */
[----:B------:R-:W-:Y:S03]  /*3720*/  BSSY B1, `(.L_x_79) ;  /* 0x0000008000017945 */ /* 0x000fe60003800000 */
[----:B------:R-:W-:-:S04]  /*3730*/  FMUL R14, R23, R90 ;  /* 0x0000005a170e7220 */ /* 0x000fc80000400000 */
[----:B------:R-:W-:-:S05]  /*3740*/  FFMA R14, R79, R22, R14 ;  /* 0x000000164f0e7223 */ /* 0x000fca000000000e */
[----:B------:R-:W-:-:S05]  /*3750*/  F2FP.F16.F32.PACK_AB R14, RZ, R14 ;  /* 0x0000000eff0e723e */ /* 0x000fca00000000ff */
[----:B------:R0:W-:Y:S01]  /*3760*/  @P0 STG.E.U16 desc[UR38][R110.64+0x52], R14 ;  /* 0x0000520e6e000986 */ /* 0x0001e2000c101526 */
[----:B------:R-:W-:-:S13]  /*3770*/  ISETP.GT.AND P0, PT, R3, RZ, P6 ;  /* 0x000000ff0300720c */ /* 0x000fda0003704270 */
[----:B0-----:R-:W-:Y:S05]  /*3780*/  @!P0 BRA `(.L_x_80) ;  /* 0x0000000000048947 */ /* 0x001fea0003800000 */
[----:B------:R0:W5:Y:S02]  /*3790*/  LDG.E.LTC128B.U16 R118, desc[UR38][R8.64+0x60] ;  /* 0x0000602608767981 */ /* 0x000164000c1e1520 */
.L_x_80:
[----:B------:R-:W-:Y:S05]  /*37a0*/  BSYNC B1 ;  /* 0x0000000000017941 */ /* 0x000fea0003800000 */
.L_x_79:
        /* <DEDUP_REMOVED lines=10> */
.L_x_82:
[----:B------:R-:W-:Y:S05]  /*3850*/  BSYNC B1 ;  /* 0x0000000000017941 */ /* 0x000fea0003800000 */
.L_x_81:
        /* <DEDUP_REMOVED lines=9> */
.L_x_84:
[----:B------:R-:W-:Y:S05]  /*38f0*/  BSYNC B1 ;  /* 0x0000000000017941 */ /* 0x000fea0003800000 */
.L_x_83:
        /* <DEDUP_REMOVED lines=9> */
.L_x_86:
[----:B------:R-:W-:Y:S05]  /*3990*/  BSYNC B1 ;  /* 0x0000000000017941 */ /* 0x000fea0003800000 */
.L_x_85:
        /* <DEDUP_REMOVED lines=10> */
.L_x_88:
[----:B------:R-:W-:Y:S05]  /*3a40*/  BSYNC B1 ;  /* 0x0000000000017941 */ /* 0x000fea0003800000 */
.L_x_87:
[----:B-----5:R-:W-:Y:S01]  /*3a50*/  HADD2.F32 R23, -RZ, R118.H0_H0 ;  /* 0x20000076ff177230 */ /* 0x020fe20000004100 */
[----:B------:R-:W-:Y:S04]  /*3a60*/  BSSY B1, `(.L_x_89) ;  /* 0x000000f000017945 */ /* 0x000fe80003800000 */
[----:B------:R-:W-:-:S04]  /*3a70*/  FMUL R23, R23, R90 ;  /* 0x0000005a17177220 */ /* 0x000fc80000400000 */
[----:B------:R-:W-:-:S05]  /*3a80*/  FFMA R23, R84, R22, R23 ;  /* 0x0000001654177223 */ /* 0x000fca0000000017 */
[----:B------:R-:W-:-:S05]  /*3a90*/  F2FP.F16.F32.PACK_AB R23, RZ, R23 ;  /* 0x00000017ff17723e */ /* 0x000fca00000000ff */
[----:B------:R0:W-:Y:S01]  /*3aa0*/  @P0 STG.E.U16 desc[UR38][R20.64+0x70], R23 ;  /* 0x0000701714000986 */ /* 0x0001e2000c101526 */
[----:B------:R-:W-:-:S05]  /*3ab0*/  IADD3 R62, P0, R15, R110, RZ ;  /* 0x0000006e0f3e7210 */ /* 0x000fca0007f1e0ff */
[----:B------:R-:W-:Y:S01]  /*3ac0*/  IMAD.X R63, R5, 0x1, R111, P0 ;  /* 0x00000001053f7824 */ /* 0x000fe200000e066f */
[----:B------:R-:W-:-:S05]  /*3ad0*/  IADD3 R64, P0, R15, R110, RZ ;  /* 0x0000006e0f407210 */ /* 0x000fca0007f1e0ff */
[----:B------:R-:W-:Y:S01]  /*3ae0*/  IMAD.X R65, R5, 0x1, R111, P0 ;  /* 0x0000000105417824 */ /* 0x000fe200000e066f */
[----:B------:R-:W-:-:S05]  /*3af0*/  IADD3 R14, P0, R15, R20, RZ ;  /* 0x000000140f0e7210 */ /* 0x000fca0007f1e0ff */
[----:B------:R-:W-:Y:S01]  /*3b00*/  IMAD.X R15, R5, 0x1, R21, P0 ;  /* 0x00000001050f7824 */ /* 0x000fe200000e0615 */
[----:B------:R-:W-:-:S04]  /*3b10*/  ISETP.GT.AND P0, PT, R4, 0x39, PT ;  /* 0x000000390400780c */ /* 0x000fc80003f04270 */
[----:B------:R-:W-:-:S13]  /*3b20*/  ISETP.GT.AND P3, PT, R3, RZ, P0 ;  /* 0x000000ff0300720c */ /* 0x000fda0000764270 */
[----:B0-----:R-:W-:Y:S05]  /*3b30*/  @!P3 BRA `(.L_x_90) ;  /* 0x000000000004b947 */ /* 0x001fea0003800000 */
[----:B------:R0:W5:Y:S02]  /*3b40*/  LDG.E.LTC128B.U16 R118, desc[UR38][R8.64+0x72] ;  /* 0x0000722608767981 */ /* 0x000164000c1e1520 */
.L_x_90:
[----:B------:R-:W-:Y:S05]  /*3b50*/  BSYNC B1 ;  /* 0x0000000000017941 */ /* 0x000fea0003800000 */
.L_x_89:
        /* <DEDUP_REMOVED lines=9> */
.L_x_92:
[----:B------:R-:W-:Y:S05]  /*3bf0*/  BSYNC B1 ;  /* 0x0000000000017941 */ /* 0x000fea0003800000 */
.L_x_91:
        /* <DEDUP_REMOVED lines=9> */
.L_x_94:
[----:B------:R-:W-:Y:S05]  /*3c90*/  BSYNC B1 ;  /* 0x0000000000017941 */ /* 0x000fea0003800000 */
.L_x_93:
[----:B-----5:R-:W-:-:S05]  /*3ca0*/  HADD2.F32 R5, -RZ, R118.H0_H0 ;  /* 0x20000076ff057230 */ /* 0x020fca0000004100 */
[----:B------:R-:W-:-:S04]  /*3cb0*/  FMUL R4, R5, R90 ;  /* 0x0000005a05047220 */ /* 0x000fc80000400000 */
[----:B------:R-:W-:-:S05]  /*3cc0*/  FFMA R4, R87, R22, R4 ;  /* 0x0000001657047223 */ /* 0x000fca0000000004 */
[----:B------:R-:W-:-:S05]  /*3cd0*/  F2FP.F16.F32.PACK_AB R4, RZ, R4 ;  /* 0x00000004ff04723e */ /* 0x000fca00000000ff */
[----:B------:R0:W-:Y:S01]  /*3ce0*/  @P3 STG.E.U16 desc[UR38][R110.64+0x72], R4 ;  /* 0x000072046e003986 */ /* 0x0001e2000c101526 */
[----:B------:R-:W-:-:S13]  /*3cf0*/  ISETP.GT.AND P3, PT, R3, 0x80, P5 ;  /* 0x000000800300780c */ /* 0x000fda0002f64270 */
[----:B------:R-:W2:Y:S01]  /*3d00*/  @P3 LDG.E.LTC128B.U16 R118, desc[UR38][R60.64] ;  /* 0x000000263c763981 */ /* 0x000ea2000c1e1520 */
[----:B------:R-:W-:Y:S01]  /*3d10*/  BSSY B1, `(.L_x_95) ;  /* 0x000000a000017945 */ /* 0x000fe20003800000 */
[----:B--2---:R-:W-:-:S05]  /*3d20*/  HADD2.F32 R5, -RZ, R118.H0_H0 ;  /* 0x20000076ff057230 */ /* 0x004fca0000004100 */
[----:B------:R-:W-:-:S04]  /*3d30*/  FMUL R5, R5, R90 ;  /* 0x0000005a05057220 */ /* 0x000fc80000400000 */
[----:B------:R-:W-:-:S05]  /*3d40*/  FFMA R5, R24, R22, R5 ;  /* 0x0000001618057223 */ /* 0x000fca0000000005 */
[----:B------:R-:W-:-:S05]  /*3d50*/  F2FP.F16.F32.PACK_AB R5, RZ, R5 ;  /* 0x00000005ff05723e */ /* 0x000fca00000000ff */
[----:B------:R0:W-:Y:S01]  /*3d60*/  @P3 STG.E.U16 desc[UR38][R14.64], R5 ;  /* 0x000000050e003986 */ /* 0x0001e2000c101526 */
[----:B------:R-:W-:-:S04]  /*3d70*/  ISETP.NE.AND P3, PT, R119, RZ, PT ;  /* 0x000000ff7700720c */ /* 0x000fc80003f65270 */
[----:B------:R-:W-:-:S13]  /*3d80*/  ISETP.GT.AND P3, PT, R3, 0x80, P3 ;  /* 0x000000800300780c */ /* 0x000fda0001f64270 */
[----:B0-----:R-:W-:Y:S05]  /*3d90*/  @!P3 BRA `(.L_x_96) ;  /* 0x000000000004b947 */ /* 0x001fea0003800000 */
[----:B------:R0:W5:Y:S02]  /*3da0*/  LDG.E.LTC128B.U16 R118, desc[UR38][R58.64+0x2] ;  /* 0x000002263a767981 */ /* 0x000164000c1e1520 */
.L_x_96:
[----:B------:R-:W-:Y:S05]  /*3db0*/  BSYNC B1 ;  /* 0x0000000000017941 */ /* 0x000fea0003800000 */
.L_x_95:
[----:B-----5:R-:W-:Y:S01]  /*3dc0*/  HADD2.F32 R5, -RZ, R118.H0_H0 ;  /* 0x20000076ff057230 */ /* 0x020fe20000004100 */
[----:B------:R-:W-:Y:S01]  /*3dd0*/  ISETP.GT.AND P5, PT, R3, 0x88, P5 ;  /* 0x000000880300780c */ /* 0x000fe20002fa4270 */
[----:B------:R-:W-:Y:S03]  /*3de0*/  BSSY B1, `(.L_x_97) ;  /* 0x000000a000017945 */ /* 0x000fe60003800000 */
[----:B------:R-:W-:Y:S01]  /*3df0*/  FMUL R4, R5, R90 ;  /* 0x0000005a05047220 */ /* 0x000fe20000400000 */
[----:B------:R-:W-:-:S03]  /*3e00*/  @P3 IMAD.MOV.U32 R5, RZ, RZ, R15 ;  /* 0x000000ffff053224 */ /* 0x000fc600078e000f */
[----:B------:R-:W-:-:S05]  /*3e10*/  FFMA R4, R25, R22, R4 ;  /* 0x0000001619047223 */ /* 0x000fca0000000004 */
[----:B------:R-:W-:-:S04]  /*3e20*/  F2FP.F16.F32.PACK_AB R4, RZ, R4 ;  /* 0x00000004ff04723e */ /* 0x000fc800000000ff */
[----:B-1-34-:R-:W-:Y:S01]  /*3e30*/  PRMT R8, R4, 0x7610, R8 ;  /* 0x0000761004087816 */ /* 0x01afe20000000008 */
[----:B------:R-:W-:-:S05]  /*3e40*/  @P3 IMAD.MOV.U32 R4, RZ, RZ, R14 ;  /* 0x000000ffff043224 */ /* 0x000fca00078e000e */
[----:B------:R1:W-:Y:S01]  /*3e50*/  @P3 STG.E.U16 desc[UR38][R4.64+0x2], R8 ;  /* 0x0000020804003986 */ /* 0x0003e2000c101526 */
[----:B------:R-:W-:Y:S05]  /*3e60*/  @!P5 BRA `(.L_x_98) ;  /* 0x000000000004d947 */ /* 0x000fea0003800000 */
[----:B------:R2:W5:Y:S02]  /*3e70*/  LDG.E.LTC128B.U16 R118, desc[UR38][R10.64] ;  /* 0x000000260a767981 */ /* 0x000564000c1e1520 */
.L_x_98:
[----:B------:R-:W-:Y:S05]  /*3e80*/  BSYNC B1 ;  /* 0x0000000000017941 */ /* 0x000fea0003800000 */
.L_x_97:
[----:B-1---5:R-:W-:Y:S01]  /*3e90*/  HADD2.F32 R5, -RZ, R118.H0_H0 ;  /* 0x20000076ff057230 */ /* 0x022fe20000004100 */
[----:B------:R-:W-:Y:S01]  /*3ea0*/  ISETP.NE.AND P3, PT, R119, RZ, PT ;  /* 0x000000ff7700720c */ /* 0x000fe20003f65270 */
[----:B------:R-:W-:Y:S03]  /*3eb0*/  BSSY B1, `(.L_x_99) ;  /* 0x0000008000017945 */ /* 0x000fe60003800000 */
[----:B------:R-:W-:Y:S01]  /*3ec0*/  FMUL R5, R5, R90 ;  /* 0x0000005a05057220 */ /* 0x000fe20000400000 */
[----:B------:R-:W-:-:S03]  /*3ed0*/  ISETP.GT.AND P3, PT, R3, 0x88, P3 ;  /* 0x000000880300780c */ /* 0x000fc60001f64270 */
[----:B------:R-:W-:-:S05]  /*3ee0*/  FFMA R5, R26, R22, R5 ;  /* 0x000000161a057223 */ /* 0x000fca0000000005 */
[----:B------:R-:W-:-:S05]  /*3ef0*/  F2FP.F16.F32.PACK_AB R5, RZ, R5 ;  /* 0x00000005ff05723e */ /* 0x000fca00000000ff */
[----:B------:R1:W-:Y:S01]  /*3f00*/  @P5 STG.E.U16 desc[UR38][R62.64], R5 ;  /* 0x000000053e005986 */ /* 0x0003e2000c101526 */
[----:B------:R-:W-:Y:S05]  /*3f10*/  @!P3 BRA `(.L_x_100) ;  /* 0x000000000004b947 */ /* 0x000fea0003800000 */
[----:B------:R3:W5:Y:S02]  /*3f20*/  LDG.E.LTC128B.U16 R118, desc[UR38][R12.64+0x2] ;  /* 0x000002260c767981 */ /* 0x000764000c1e1520 */
.L_x_100:
[----:B------:R-:W-:Y:S05]  /*3f30*/  BSYNC B1 ;  /* 0x0000000000017941 */ /* 0x000fea0003800000 */
.L_x_99:
[----:B-1---5:R-:W-:Y:S01]  /*3f40*/  HADD2.F32 R5, -RZ, R118.H0_H0 ;  /* 0x20000076ff057230 */ /* 0x022fe20000004100 */
[----:B------:R-:W-:Y:S01]  /*3f50*/  ISETP.NE.AND P5, PT, R116, RZ, PT ;  /* 0x000000ff7400720c */ /* 0x000fe20003fa5270 */
[----:B------:R-:W-:Y:S03]  /*3f60*/  BSSY B1, `(.L_x_101) ;  /* 0x0000008000017945 */ /* 0x000fe60003800000 */
[----:B------:R-:W-:-:S04]  /*3f70*/  FMUL R4, R5, R90 ;  /* 0x0000005a05047220 */ /* 0x000fc80000400000 */
[----:B------:R-:W-:-:S05]  /*3f80*/  FFMA R4, R27, R22, R4 ;  /* 0x000000161b047223 */ /* 0x000fca0000000004 */
[----:B------:R-:W-:-:S05]  /*3f90*/  F2FP.F16.F32.PACK_AB R4, RZ, R4 ;  /* 0x00000004ff04723e */ /* 0x000fca00000000ff */
[----:B------:R1:W-:Y:S01]  /*3fa0*/  @P3 STG.E.U16 desc[UR38][R64.64+0x2], R4 ;  /* 0x0000020440003986 */ /* 0x0003e2000c101526 */
[----:B------:R-:W-:-:S13]  /*3fb0*/  ISETP.GT.AND P3, PT, R3, 0x80, P5 ;  /* 0x000000800300780c */ /* 0x000fda0002f64270 */
[----:B-1----:R-:W-:Y:S05]  /*3fc0*/  @!P3 BRA `(.L_x_102) ;  /* 0x000000000004b947 */ /* 0x002fea0003800000 */
[----:B------:R1:W5:Y:S02]  /*3fd0*/  LDG.E.LTC128B.U16 R118, desc[UR38][R58.64+0x10] ;  /* 0x000010263a767981 */ /* 0x000364000c1e1520 */
.L_x_102:
[----:B------:R-:W-:Y:S05]  /*3fe0*/  BSYNC B1 ;  /* 0x0000000000017941 */ /* 0x000fea0003800000 */
.L_x_101:
[----:B-----5:R-:W-:Y:S01]  /*3ff0*/  HADD2.F32 R5, -RZ, R118.H0_H0 ;  /* 0x20000076ff057230 */ /* 0x020fe20000004100 */
[----:B------:R-:W-:Y:S01]  /*4000*/  ISETP.NE.AND P5, PT, R117, RZ, PT ;  /* 0x000000ff7500720c */ /* 0x000fe20003fa5270 */
[----:B------:R-:W-:Y:S01]  /*4010*/  @P3 IMAD.MOV.U32 R4, RZ, RZ, R14 ;  /* 0x000000ffff043224 */ /* 0x000fe200078e000e */
[----:B------:R-:W-:Y:S02]  /*4020*/  BSSY B1, `(.L_x_103) ;  /* 0x000000a000017945 */ /* 0x000fe40003800000 */
[----:B------:R-:W-:-:S04]  /*4030*/  FMUL R5, R5, R90 ;  /* 0x0000005a05057220 */ /* 0x000fc80000400000 */
[----:B------:R-:W-:-:S05]  /*4040*/  FFMA R5, R28, R22, R5 ;  /* 0x000000161c057223 */ /* 0x000fca0000000005 */
[----:B------:R-:W-:-:S04]  /*4050*/  F2FP.F16.F32.PACK_AB R5, RZ, R5 ;  /* 0x00000005ff05723e */ /* 0x000fc800000000ff */
[----:B------:R-:W-:Y:S01]  /*4060*/  PRMT R8, R5, 0x7610, R8 ;  /* 0x0000761005087816 */ /* 0x000fe20000000008 */
[----:B------:R-:W-:-:S05]  /*4070*/  @P3 IMAD.MOV.U32 R5, RZ, RZ, R15 ;  /* 0x000000ffff053224 */ /* 0x000fca00078e000f */
[----:B------:R4:W-:Y:S01]  /*4080*/  @P3 STG.E.U16 desc[UR38][R4.64+0x10], R8 ;  /* 0x0000100804003986 */ /* 0x0009e2000c101526 */
[----:B------:R-:W-:-:S13]  /*4090*/  ISETP.GT.AND P3, PT, R3, 0x80, P5 ;  /* 0x000000800300780c */ /* 0x000fda0002f64270 */
[----:B----4-:R-:W-:Y:S05]  /*40a0*/  @!P3 BRA `(.L_x_104) ;  /* 0x000000000004b947 */ /* 0x010fea0003800000 */
[----:B------:R4:W5:Y:S02]  /*40b0*/  LDG.E.LTC128B.U16 R118, desc[UR38][R58.64+0x12] ;  /* 0x000012263a767981 */ /* 0x000964000c1e1520 */
.L_x_104:
[----:B------:R-:W-:Y:S05]  /*40c0*/  BSYNC B1 ;  /* 0x0000000000017941 */ /* 0x000fea0003800000 */
.L_x_103:
[----:B-----5:R-:W-:Y:S01]  /*40d0*/  HADD2.F32 R5, -RZ, R118.H0_H0 ;  /* 0x20000076ff057230 */ /* 0x020fe20000004100 */
[----:B------:R-:W-:Y:S04]  /*40e0*/  BSSY B1, `(.L_x_105) ;  /* 0x000000c000017945 */ /* 0x000fe80003800000 */
[----:B------:R-:W-:Y:S01]  /*40f0*/  FMUL R4, R5, R90 ;  /* 0x0000005a05047220 */ /* 0x000fe20000400000 */
[----:B------:R-:W-:-:S03]  /*4100*/  @P3 IMAD.MOV.U32 R5, RZ, RZ, R15 ;  /* 0x000000ffff053224 */ /* 0x000fc600078e000f */
[----:B------:R-:W-:-:S05]  /*4110*/  FFMA R4, R29, R22, R4 ;  /* 0x000000161d047223 */ /* 0x000fca0000000004 */
[----:B------:R-:W-:-:S04]  /*4120*/  F2FP.F16.F32.PACK_AB R4, RZ, R4 ;  /* 0x00000004ff04723e */ /* 0x000fc800000000ff */
[----:B------:R-:W-:Y:S01]  /*4130*/  PRMT R8, R4, 0x7610, R8 ;  /* 0x0000761004087816 */ /* 0x000fe20000000008 */
[----:B------:R-:W-:-:S05]  /*4140*/  @P3 IMAD.MOV.U32 R4, RZ, RZ, R14 ;  /* 0x000000ffff043224 */ /* 0x000fca00078e000e */
[----:B------:R0:W-:Y:S01]  /*4150*/  @P3 STG.E.U16 desc[UR38][R4.64+0x12], R8 ;  /* 0x0000120804003986 */ /* 0x0001e2000c101526 */
[----:B------:R-:W-:-:S04]  /*4160*/  ISETP.NE.AND P3, PT, R116, RZ, PT ;  /* 0x000000ff7400720c */ /* 0x000fc80003f65270 */
[----:B------:R-:W-:-:S13]  /*4170*/  ISETP.GT.AND P3, PT, R3, 0x88, P3 ;  /* 0x000000880300780c */ /* 0x000fda0001f64270 */
[----:B0-----:R-:W-:Y:S05]  /*4180*/  @!P3 BRA `(.L_x_106) ;  /* 0x000000000004b947 */ /* 0x001fea0003800000 */
[----:B------:R0:W5:Y:S02]  /*4190*/  LDG.E.LTC128B.U16 R118, desc[UR38][R12.64+0x10] ;  /* 0x000010260c767981 */ /* 0x000164000c1e1520 */
.L_x_106:
[----:B------:R-:W-:Y:S05]  /*41a0*/  BSYNC B1 ;  /* 0x0000000000017941 */ /* 0x000fea0003800000 */
.L_x_105:
        /* <DEDUP_REMOVED lines=9> */
.L_x_108:
[----:B------:R-:W-:Y:S05]  /*4240*/  BSYNC B1 ;  /* 0x0000000000017941 */ /* 0x000fea0003800000 */
.L_x_107:
[----:B-----5:R-:W-:Y:S01]  /*4250*/  HADD2.F32 R5, -RZ, R118.H0_H0 ;  /* 0x20000076ff057230 */ /* 0x020fe20000004100 */
[----:B------:R-:W-:Y:S01]  /*4260*/  ISETP.NE.AND P5, PT, R101, RZ, PT ;  /* 0x000000ff6500720c */ /* 0x000fe20003fa5270 */
[----:B------:R-:W-:Y:S03]  /*4270*/  BSSY B1, `(.L_x_109) ;  /* 0x000000b000017945 */ /* 0x000fe60003800000 */
[----:B------:R-:W-:Y:S01]  /*4280*/  FMUL R4, R5, R90 ;  /* 0x0000005a05047220 */ /* 0x000fe20000400000 */
[----:B------:R-:W-:-:S03]  /*4290*/  @P3 IMAD.MOV.U32 R5, RZ, RZ, R7 ;  /* 0x000000ffff053224 */ /* 0x000fc600078e0007 */
[----:B------:R-:W-:-:S05]  /*42a0*/  FFMA R4, R31, R22, R4 ;  /* 0x000000161f047223 */ /* 0x000fca0000000004 */
[----:B------:R-:W-:-:S04]  /*42b0*/  F2FP.F16.F32.PACK_AB R4, RZ, R4 ;  /* 0x00000004ff04723e */ /* 0x000fc800000000ff */
[----:B------:R-:W-:Y:S01]  /*42c0*/  PRMT R8, R4, 0x7610, R8 ;  /* 0x0000761004087816 */ /* 0x000fe20000000008 */
[----:B------:R-:W-:-:S05]  /*42d0*/  @P3 IMAD.MOV.U32 R4, RZ, RZ, R6 ;  /* 0x000000ffff043224 */ /* 0x000fca00078e0006 */
[----:B------:R0:W-:Y:S01]  /*42e0*/  @P3 STG.E.U16 desc[UR38][R4.64+0x12], R8 ;  /* 0x0000120804003986 */ /* 0x0001e2000c101526 */
[----:B------:R-:W-:-:S13]  /*42f0*/  ISETP.GT.AND P3, PT, R3, 0x80, P5 ;  /* 0x000000800300780c */ /* 0x000fda0002f64270 */
[----:B0-----:R-:W-:Y:S05]  /*4300*/  @!P3 BRA `(.L_x_110) ;  /* 0x000000000004b947 */ /* 0x001fea0003800000 */
[----:B------:R0:W5:Y:S02]  /*4310*/  LDG.E.LTC128B.U16 R118, desc[UR38][R58.64+0x20] ;  /* 0x000020263a767981 */ /* 0x000164000c1e1520 */
.L_x_110:
[----:B------:R-:W-:Y:S05]  /*4320*/  BSYNC B1 ;  /* 0x0000000000017941 */ /* 0x000fea0003800000 */
.L_x_109:
        /* <DEDUP_REMOVED lines=13> */
.L_x_112:
[----:B------:R-:W-:Y:S05]  /*4400*/  BSYNC B1 ;  /* 0x0000000000017941 */ /* 0x000fea0003800000 */
.L_x_111:
        /* <DEDUP_REMOVED lines=13> */
.L_x_114:
[----:B------:R-:W-:Y:S05]  /*44e0*/  BSYNC B1 ;  /* 0x0000000000017941 */ /* 0x000fea0003800000 */
.L_x_113:
[----:B-----5:R-:W-:Y:S01]  /*44f0*/  HADD2.F32 R5, -RZ, R118.H0_H0 ;  /* 0x20000076ff057230 */ /* 0x020fe20000004100 */
[----:B------:R-:W-:Y:S01]  /*4500*/  BSSY B1, `(.L_x_115) ;  /* 0x000000b000017945 */ /* 0x000fe20003800000 */
[----:B------:R-:W-:-:S03]  /*4510*/  @P3 IMAD.MOV.U32 R4, RZ, RZ, R6 ;  /* 0x000000ffff043224 */ /* 0x000fc600078e0006 */
        /* <DEDUP_REMOVED lines=9> */
.L_x_116:
[----:B------:R-:W-:Y:S05]  /*45b0*/  BSYNC B1 ;  /* 0x0000000000017941 */ /* 0x000fea0003800000 */
.L_x_115:
        /* <DEDUP_REMOVED lines=13> */
.L_x_118:
[----:B------:R-:W-:Y:S05]  /*4690*/  BSYNC B1 ;  /* 0x0000000000017941 */ /* 0x000fea0003800000 */
.L_x_117:
        /* <DEDUP_REMOVED lines=13> */
.L_x_120:
[----:B------:R-:W-:Y:S05]  /*4770*/  BSYNC B1 ;  /* 0x0000000000017941 */ /* 0x000fea0003800000 */
.L_x_119:
        /* <DEDUP_REMOVED lines=13> */
.L_x_122:
[----:B------:R-:W-:Y:S05]  /*4850*/  BSYNC B1 ;  /* 0x0000000000017941 */ /* 0x000fea0003800000 */
.L_x_121:
        /* <DEDUP_REMOVED lines=12> */
.L_x_124:
[----:B------:R-:W-:Y:S05]  /*4920*/  BSYNC B1 ;  /* 0x0000000000017941 */ /* 0x000fea0003800000 */
.L_x_123:
        /* <DEDUP_REMOVED lines=13> */
.L_x_126:
[----:B------:R-:W-:Y:S05]  /*4a00*/  BSYNC B1 ;  /* 0x0000000000017941 */ /* 0x000fea0003800000 */
.L_x_125:
        /* <DEDUP_REMOVED lines=13> */
.L_x_128:
[----:B------:R-:W-:Y:S05]  /*4ae0*/  BSYNC B1 ;  /* 0x0000000000017941 */ /* 0x000fea0003800000 */
.L_x_127:
        /* <DEDUP_REMOVED lines=13> */
.L_x_130:
[----:B------:R-:W-:Y:S05]  /*4bc0*/  BSYNC B1 ;  /* 0x0000000000017941 */ /* 0x000fea0003800000 */
.L_x_129:
        /* <DEDUP_REMOVED lines=12> */
.L_x_132:
[----:B------:R-:W-:Y:S05]  /*4c90*/  BSYNC B1 ;  /* 0x0000000000017941 */ /* 0x000fea0003800000 */
.L_x_131:
        /* <DEDUP_REMOVED lines=13> */
.L_x_134:
[----:B------:R-:W-:Y:S05]  /*4d70*/  BSYNC B1 ;  /* 0x0000000000017941 */ /* 0x000fea0003800000 */
.L_x_133:
        /* <DEDUP_REMOVED lines=12> */
.L_x_136:
[----:B------:R-:W-:Y:S05]  /*4e40*/  BSYNC B1 ;  /* 0x0000000000017941 */ /* 0x000fea0003800000 */
.L_x_135:
        /* <DEDUP_REMOVED lines=12> */
.L_x_138:
[----:B------:R-:W-:Y:S05]  /*4f10*/  BSYNC B1 ;  /* 0x0000000000017941 */ /* 0x000fea0003800000 */
.L_x_137:
        /* <DEDUP_REMOVED lines=12> */
.L_x_140:
[----:B------:R-:W-:Y:S05]  /*4fe0*/  BSYNC B1 ;  /* 0x0000000000017941 */ /* 0x000fea0003800000 */
.L_x_139:
        /* <DEDUP_REMOVED lines=12> */
.L_x_142:
[----:B------:R-:W-:Y:S05]  /*50b0*/  BSYNC B1 ;  /* 0x0000000000017941 */ /* 0x000fea0003800000 */
.L_x_141:
        /* <DEDUP_REMOVED lines=12> */
.L_x_144:
[----:B------:R-:W-:Y:S05]  /*5180*/  BSYNC B1 ;  /* 0x0000000000017941 */ /* 0x000fea0003800000 */
.L_x_143:
[----:B-----5:R-:W-:Y:S01]  /*5190*/  HADD2.F32 R5, -RZ, R118.H0_H0 ;  /* 0x20000076ff057230 */ /* 0x020fe20000004100 */
[----:B------:R-:W-:Y:S01]  /*51a0*/  ISETP.GT.AND P6, PT, R3, 0x88, P6 ;  /* 0x000000880300780c */ /* 0x000fe200037c4270 */
        /* <DEDUP_REMOVED lines=8> */
[----:B------:R-:W-:Y:S05]  /*5230*/  @!P6 BRA `(.L_x_146) ;  /* 0x000000000004e947 */ /* 0x000fea0003800000 */
[----:B------:R0:W5:Y:S02]  /*5240*/  LDG.E.LTC128B.U16 R118, desc[UR38][R12.64+0x60] ;  /* 0x000060260c767981 */ /* 0x000164000c1e1520 */
.L_x_146:
[----:B------:R-:W-:Y:S05]  /*5250*/  BSYNC B1 ;  /* 0x0000000000017941 */ /* 0x000fea0003800000 */
.L_x_145:
[----:B0----5:R-:W-:Y:S01]  /*5260*/  HADD2.F32 R5, -RZ, R118.H0_H0 ;  /* 0x20000076ff057230 */ /* 0x021fe20000004100 */
[----:B------:R-:W-:Y:S01]  /*5270*/  ISETP.GT.AND P2, PT, R3, 0x88, P2 ;  /* 0x000000880300780c */ /* 0x000fe20001744270 */
        /* <DEDUP_REMOVED lines=8> */
[----:B------:R-:W-:Y:S05]  /*5300*/  @!P2 BRA `(.L_x_148) ;  /* 0x000000000004a947 */ /* 0x000fea0003800000 */
[----:B------:R0:W5:Y:S02]  /*5310*/  LDG.E.LTC128B.U16 R118, desc[UR38][R12.64+0x62] ;  /* 0x000062260c767981 */ /* 0x000164000c1e1520 */
.L_x_148:
[----:B------:R-:W-:Y:S05]  /*5320*/  BSYNC B1 ;  /* 0x0000000000017941 */ /* 0x000fea0003800000 */
.L_x_147:
[----:B0----5:R-:W-:Y:S01]  /*5330*/  HADD2.F32 R5, -RZ, R118.H0_H0 ;  /* 0x20000076ff057230 */ /* 0x021fe20000004100 */
        /* <DEDUP_REMOVED lines=11> */
.L_x_150:
[----:B------:R-:W-:Y:S05]  /*53f0*/  BSYNC B1 ;  /* 0x0000000000017941 */ /* 0x000fea0003800000 */
.L_x_149:
        /* <DEDUP_REMOVED lines=12> */
.L_x_152:
[----:B------:R-:W-:Y:S05]  /*54c0*/  BSYNC B1 ;  /* 0x0000000000017941 */ /* 0x000fea0003800000 */
.L_x_151:
[----:B0----5:R-:W-:Y:S01]  /*54d0*/  HADD2.F32 R5, -RZ, R118.H0_H0 ;  /* 0x20000076ff057230 */ /* 0x021fe20000004100 */
[----:B------:R-:W-:Y:S01]  /*54e0*/  ISETP.GT.AND P1, PT, R3, 0x88, P1 ;  /* 0x000000880300780c */ /* 0x000fe20000f24270 */
[----:B------:R-:W-:Y:S03]  /*54f0*/  BSSY B1, `(.L_x_153) ;  /* 0x0000007000017945 */ /* 0x000fe60003800000 */
[----:B------:R-:W-:-:S04]  /*5500*/  FMUL R4, R5, R90 ;  /* 0x0000005a05047220 */ /* 0x000fc80000400000 */
[----:B------:R-:W-:-:S05]  /*5510*/  FFMA R4, R53, R22, R4 ;  /* 0x0000001635047223 */ /* 0x000fca0000000004 */
[----:B------:R-:W-:-:S05]  /*5520*/  F2FP.F16.F32.PACK_AB R4, RZ, R4 ;  /* 0x00000004ff04723e */ /* 0x000fca00000000ff */
[----:B------:R0:W-:Y:S01]  /*5530*/  @P2 STG.E.U16 desc[UR38][R14.64+0x72], R4 ;  /* 0x000072040e002986 */ /* 0x0001e2000c101526 */
[----:B------:R-:W-:Y:S05]  /*5540*/  @!P1 BRA `(.L_x_154) ;  /* 0x0000000000049947 */ /* 0x000fea0003800000 */
[----:B------:R0:W5:Y:S02]  /*5550*/  LDG.E.LTC128B.U16 R118, desc[UR38][R12.64+0x70] ;  /* 0x000070260c767981 */ /* 0x000164000c1e1520 */
.L_x_154:
[----:B------:R-:W-:Y:S05]  /*5560*/  BSYNC B1 ;  /* 0x0000000000017941 */ /* 0x000fea0003800000 */
.L_x_153:
[----:B-----5:R-:W-:Y:S01]  /*5570*/  HADD2.F32 R5, -RZ, R118.H0_H0 ;  /* 0x20000076ff057230 */ /* 0x020fe20000004100 */
[----:B------:R-:W-:Y:S01]  /*5580*/  ISETP.GT.AND P0, PT, R3, 0x88, P0 ;  /* 0x000000880300780c */ /* 0x000fe20000704270 */
[----:B0-----:R-:W-:Y:S01]  /*5590*/  @P1 IMAD.MOV.U32 R4, RZ, RZ, R6 ;  /* 0x000000ffff041224 */ /* 0x001fe200078e0006 */
        /* <DEDUP_REMOVED lines=9> */
.L_x_156:
[----:B------:R-:W-:Y:S05]  /*5630*/  BSYNC B1 ;  /* 0x0000000000017941 */ /* 0x000fea0003800000 */
.L_x_155:
[----:B------:R-:W-:Y:S05]  /*5640*/  @!P0 BRA `(.L_x_157) ;  /* 0x0000001400688947 */ /* 0x000fea0003800000 */
[----:B-----5:R-:W-:-:S05]  /*5650*/  HADD2.F32 R3, -RZ, R118.H0_H0 ;  /* 0x20000076ff037230 */ /* 0x020fca0000004100 */
[----:B0-----:R-:W-:-:S04]  /*5660*/  FMUL R4, R3, R90 ;  /* 0x0000005a03047220 */ /* 0x001fc80000400000 */
[----:B------:R-:W-:-:S05]  /*5670*/  FFMA R4, R55, R22, R4 ;  /* 0x0000001637047223 */ /* 0x000fca0000000004 */
[----:B------:R-:W-:-:S05]  /*5680*/  F2FP.F16.F32.PACK_AB R4, RZ, R4 ;  /* 0x00000004ff04723e */ /* 0x000fca00000000ff */
[----:B------:R0:W-:Y:S01]  /*5690*/  STG.E.U16 desc[UR38][R6.64+0x72], R4 ;  /* 0x0000720406007986 */ /* 0x0001e2000c101526 */
[----:B------:R-:W-:Y:S05]  /*56a0*/  BRA `(.L_x_157) ;  /* 0x0000001400507947 */ /* 0x000fea0003800000 */
.L_x_34:
[----:B------:R-:W-:Y:S01]  /*56b0*/  ULDC.64 UR4, c[0x0][0x5c0] ;  /* 0x0001700000047ab9 */ /* 0x000fe20000000a00 */
[----:B------:R-:W-:Y:S01]  /*56c0*/  ISETP.GT.AND P4, PT, R4, 0x1, PT ;  /* 0x000000010400780c */ /* 0x000fe20003f84270 */
[-C--:B------:R-:W-:Y:S01]  /*56d0*/  FMUL R56, R56, R22.reuse ;  /* 0x0000001638387220 */ /* 0x080fe20000400000 */
[----:B------:R-:W-:Y:S01]  /*56e0*/  LEA R10, P1, R110, UR4, 0x1 ;  /* 0x000000046e0a7c11 */ /* 0x000fe2000f8208ff */
[-C--:B------:R-:W-:Y:S01]  /*56f0*/  FMUL R57, R57, R22.reuse ;  /* 0x0000001639397220 */ /* 0x080fe20000400000 */
[C---:B------:R-:W-:Y:S01]  /*5700*/  IMAD.SHL.U32 R7, R91.reuse, 0x2, RZ ;  /* 0x000000025b077824 */ /* 0x040fe200078e00ff */
[----:B------:R-:W-:Y:S01]  /*5710*/  SHF.L.U64.HI R5, R91, 0x1, R94 ;  /* 0x000000015b057819 */ /* 0x000fe2000001025e */
[----:B------:R-:W-:Y:S01]  /*5720*/  IMAD.SHL.U32 R23, R92, 0x2, RZ ;  /* 0x000000025c177824 */ /* 0x000fe200078e00ff */
[----:B------:R-:W-:Y:S01]  /*5730*/  LEA.HI.X R11, R110, UR5, R113, 0x1, P1 ;  /* 0x000000056e0b7c11 */ /* 0x000fe200088f0c71 */
[-C--:B------:R-:W-:Y:S01]  /*5740*/  FMUL R58, R58, R22.reuse ;  /* 0x000000163a3a7220 */ /* 0x080fe20000400000 */
[----:B------:R-:W-:Y:S01]  /*5750*/  ISETP.GT.AND P1, PT, R3, RZ, P4 ;  /* 0x000000ff0300720c */ /* 0x000fe20002724270 */
[----:B------:R-:W-:Y:S01]  /*5760*/  FMUL R59, R59, R22 ;  /* 0x000000163b3b7220 */ /* 0x000fe20000400000 */
[----:B------:R-:W-:Y:S01]  /*5770*/  F2FP.F16.F32.PACK_AB R56, RZ, R56 ;  /* 0x00000038ff38723e */ /* 0x000fe200000000ff */
[-C--:B------:R-:W-:Y:S01]  /*5780*/  FMUL R60, R60, R22.reuse ;  /* 0x000000163c3c7220 */ /* 0x080fe20000400000 */
[----:B------:R-:W-:Y:S01]  /*5790*/  F2FP.F16.F32.PACK_AB R57, RZ, R57 ;  /* 0x00000039ff39723e */ /* 0x000fe200000000ff */
[----:B------:R-:W-:Y:S01]  /*57a0*/  FMUL R61, R61, R22 ;  /* 0x000000163d3d7220 */ /* 0x000fe20000400000 */
[----:B------:R-:W-:Y:S01]  /*57b0*/  SHF.L.U64.HI R13, R92, 0x1, R93 ;  /* 0x000000015c0d7819 */ /* 0x000fe2000001025d */
[----:B------:R-:W-:Y:S01]  /*57c0*/  @P0 STG.E.U16 desc[UR38][R10.64], R56 ;  /* 0x000000380a000986 */ /* 0x000fe2000c101526 */
[----:B------:R-:W-:Y:S01]  /*57d0*/  IADD3 R8, P0, R7, R10, RZ ;  /* 0x0000000a07087210 */ /* 0x000fe20007f1e0ff */
[-C--:B------:R-:W-:Y:S01]  /*57e0*/  FMUL R62, R62, R22.reuse ;  /* 0x000000163e3e7220 */ /* 0x080fe20000400000 */
[----:B------:R-:W-:Y:S01]  /*57f0*/  ISETP.GT.AND P2, PT, R3, 0x8, P5 ;  /* 0x000000080300780c */ /* 0x000fe20002f44270 */
[----:B------:R-:W-:Y:S01]  /*5800*/  FMUL R63, R63, R22 ;  /* 0x000000163f3f7220 */ /* 0x000fe20000400000 */
[----:B------:R-:W-:Y:S01]  /*5810*/  ISETP.GT.AND P3, PT, R4, 0x8, PT ;  /* 0x000000080400780c */ /* 0x000fe20003f64270 */
[----:B------:R-:W-:Y:S01]  /*5820*/  IMAD.X R9, R5, 0x1, R11, P0 ;  /* 0x0000000105097824 */ /* 0x000fe200000e060b */
[----:B------:R-:W-:Y:S01]  /*5830*/  @P1 STG.E.U16 desc[UR38][R10.64+0x2], R57 ;  /* 0x000002390a001986 */ /* 0x000fe2000c101526 */
[----:B------:R-:W-:Y:S01]  /*5840*/  IADD3 R6, P0, P1, R23, R10, R7 ;  /* 0x0000000a17067210 */ /* 0x000fe2000791e007 */
[----:B------:R-:W-:Y:S01]  /*5850*/  FMUL R64, R64, R22 ;  /* 0x0000001640407220 */ /* 0x000fe20000400000 */
[----:B------:R-:W-:Y:S01]  /*5860*/  F2FP.F16.F32.PACK_AB R58, RZ, R58 ;  /* 0x0000003aff3a723e */ /* 0x000fe200000000ff */
[-C--:B------:R-:W-:Y:S01]  /*5870*/  FMUL R65, R65, R22.reuse ;  /* 0x0000001641417220 */ /* 0x080fe20000400000 */
[----:B------:R-:W-:Y:S01]  /*5880*/  IADD3.X R7, R13, R11, R5, P0, P1 ;  /* 0x0000000b0d077210 */ /* 0x000fe200007e2405 */
[-C--:B------:R-:W-:Y:S01]  /*5890*/  FMUL R66, R66, R22.reuse ;  /* 0x0000001642427220 */ /* 0x080fe20000400000 */
[----:B------:R-:W-:Y:S01]  /*58a0*/  ISETP.GT.AND P1, PT, R3, 0x8, P4 ;  /* 0x000000080300780c */ /* 0x000fe20002724270 */
[-C--:B------:R-:W-:Y:S01]  /*58b0*/  FMUL R67, R67, R22.reuse ;  /* 0x0000001643437220 */ /* 0x080fe20000400000 */
[----:B------:R-:W-:Y:S01]  /*58c0*/  ISETP.GT.AND P0, PT, R3, RZ, P3 ;  /* 0x000000ff0300720c */ /* 0x000fe20001f04270 */
[----:B------:R-:W-:Y:S01]  /*58d0*/  @P2 STG.E.U16 desc[UR38][R8.64], R58 ;  /* 0x0000003a08002986 */ /* 0x000fe2000c101526 */
[----:B------:R-:W-:Y:S01]  /*58e0*/  F2FP.F16.F32.PACK_AB R59, RZ, R59 ;  /* 0x0000003bff3b723e */ /* 0x000fe200000000ff */
[----:B------:R-:W-:Y:S01]  /*58f0*/  FMUL R68, R68, R22 ;  /* 0x0000001644447220 */ /* 0x000fe20000400000 */
[----:B------:R-:W-:Y:S01]  /*5900*/  F2FP.F16.F32.PACK_AB R60, RZ, R60 ;  /* 0x0000003cff3c723e */ /* 0x000fe200000000ff */
[-C--:B------:R-:W-:Y:S01]  /*5910*/  FMUL R69, R69, R22.reuse ;  /* 0x0000001645457220 */ /* 0x080fe20000400000 */
[----:B------:R-:W-:Y:S01]  /*5920*/  ISETP.GT.AND P2, PT, R4, 0x9, PT ;  /* 0x000000090400780c */ /* 0x000fe20003f44270 */
[-C--:B------:R-:W-:Y:S01]  /*5930*/  FMUL R70, R70, R22.reuse ;  /* 0x0000001646467220 */ /* 0x080fe20000400000 */
[----:B------:R-:W-:Y:S01]  /*5940*/  F2FP.F16.F32.PACK_AB R61, RZ, R61 ;  /* 0x0000003dff3d723e */ /* 0x000fe200000000ff */
[----:B------:R-:W-:Y:S01]  /*5950*/  FMUL R71, R71, R22 ;  /* 0x0000001647477220 */ /* 0x000fe20000400000 */
[----:B------:R-:W-:Y:S01]  /*5960*/  F2FP.F16.F32.PACK_AB R62, RZ, R62 ;  /* 0x0000003eff3e723e */ /* 0x000fe200000000ff */
[----:B------:R-:W-:Y:S01]  /*5970*/  @P1 STG.E.U16 desc[UR38][R8.64+0x2], R59 ;  /* 0x0000023b08001986 */ /* 0x000fe2000c101526 */
[----:B------:R-:W-:Y:S01]  /*5980*/  F2FP.F16.F32.PACK_AB R63, RZ, R63 ;  /* 0x0000003fff3f723e */ /* 0x000fe200000000ff */
[----:B------:R-:W-:Y:S01]  /*5990*/  FMUL R72, R72, R22 ;  /* 0x0000001648487220 */ /* 0x000fe20000400000 */
[----:B------:R-:W-:Y:S01]  /*59a0*/  F2FP.F16.F32.PACK_AB R64, RZ, R64 ;  /* 0x00000040ff40723e */ /* 0x000fe200000000ff */
[----:B------:R-:W-:Y:S01]  /*59b0*/  @P0 STG.E.U16 desc[UR38][R10.64+0x10], R60 ;  /* 0x0000103c0a000986 */ /* 0x000fe2000c101526 */
[----:B------:R-:W-:Y:S01]  /*59c0*/  ISETP.GT.AND P0, PT, R3, RZ, P2 ;  /* 0x000000ff0300720c */ /* 0x000fe20001704270 */
[-C--:B------:R-:W-:Y:S01]  /*59d0*/  FMUL R73, R73, R22.reuse ;  /* 0x0000001649497220 */ /* 0x080fe20000400000 */
[----:B------:R-:W-:Y:S01]  /*59e0*/  ISETP.GT.AND P1, PT, R4, 0x11, PT ;  /* 0x000000110400780c */ /* 0x000fe20003f24270 */
[-C--:B------:R-:W-:Y:S01]  /*59f0*/  FMUL R74, R74, R22.reuse ;  /* 0x000000164a4a7220 */ /* 0x080fe20000400000 */
[----:B------:R-:W-:Y:S01]  /*5a00*/  F2FP.F16.F32.PACK_AB R65, RZ, R65 ;  /* 0x00000041ff41723e */ /* 0x000fe200000000ff */
[----:B------:R-:W-:Y:S01]  /*5a10*/  FMUL R75, R75, R22 ;  /* 0x000000164b4b7220 */ /* 0x000fe20000400000 */
[----:B------:R-:W-:Y:S01]  /*5a20*/  F2FP.F16.F32.PACK_AB R66, RZ, R66 ;  /* 0x00000042ff42723e */ /* 0x000fe200000000ff */
[-C--:B------:R-:W-:Y:S01]  /*5a30*/  FMUL R76, R76, R22.reuse ;  /* 0x000000164c4c7220 */ /* 0x080fe20000400000 */
[----:B------:R-:W-:Y:S01]  /*5a40*/  F2FP.F16.F32.PACK_AB R67, RZ, R67 ;  /* 0x00000043ff43723e */ /* 0x000fe200000000ff */
[----:B------:R-:W-:Y:S01]  /*5a50*/  FMUL R77, R77, R22 ;  /* 0x000000164d4d7220 */ /* 0x000fe20000400000 */
[----:B------:R-:W-:Y:S01]  /*5a60*/  F2FP.F16.F32.PACK_AB R68, RZ, R68 ;  /* 0x00000044ff44723e */ /* 0x000fe200000000ff */
[-C--:B------:R-:W-:Y:S01]  /*5a70*/  FMUL R78, R78, R22.reuse ;  /* 0x000000164e4e7220 */ /* 0x080fe20000400000 */
[----:B------:R-:W-:Y:S01]  /*5a80*/  F2FP.F16.F32.PACK_AB R69, RZ, R69 ;  /* 0x00000045ff45723e */ /* 0x000fe200000000ff */
[----:B------:R-:W-:Y:S01]  /*5a90*/  @P0 STG.E.U16 desc[UR38][R10.64+0x12], R61 ;  /* 0x0000123d0a000986 */ /* 0x000fe2000c101526 */
[----:B------:R-:W-:Y:S01]  /*5aa0*/  ISETP.GT.AND P0, PT, R3, 0x8, P3 ;  /* 0x000000080300780c */ /* 0x000fe20001f04270 */
        /* <DEDUP_REMOVED lines=14> */
[-C--:B------:R-:W-:Y:S01]  /*5b90*/  FMUL R85, R85, R22.reuse ;  /* 0x0000001655557220 */ /* 0x080fe20000400000 */
[----:B------:R-:W-:Y:S01]  /*5ba0*/  ISETP.GT.AND P2, PT, R4, 0x10, PT ;  /* 0x000000100400780c */ /* 0x000fe20003f44270 */
        /* <DEDUP_REMOVED lines=10> */
[----:B------:R-:W-:Y:S01]  /*5c50*/  @P0 STG.E.U16 desc[UR38][R8.64+0x12], R63 ;  /* 0x0000123f08000986 */ /* 0x000fe2000c101526 */
[----:B------:R-:W-:Y:S01]  /*5c60*/  ISETP.GT.AND P0, PT, R3, RZ, P2 ;  /* 0x000000ff0300720c */ /* 0x000fe20001704270 */
        /* <DEDUP_REMOVED lines=12> */
[----:B------:R-:W-:Y:S01]  /*5d30*/  @P0 STG.E.U16 desc[UR38][R10.64+0x20], R64 ;  /* 0x000020400a000986 */ /* 0x000fe2000c101526 */
[----:B------:R-:W-:Y:S01]  /*5d40*/  ISETP.GT.AND P0, PT, R3, RZ, P1 ;  /* 0x000000ff0300720c */ /* 0x000fe20000f04270 */
        /* <DEDUP_REMOVED lines=13> */
[----:B------:R-:W-:Y:S01]  /*5e20*/  ISETP.GT.AND P0, PT, R3, 0x8, P2 ;  /* 0x000000080300780c */ /* 0x000fe20001704270 */
        /* <DEDUP_REMOVED lines=36> */
[----:B------:R-:W-:Y:S01]  /*6070*/  FMUL R55, R55, R22 ;  /* 0x0000001637377220 */ /* 0x000fe20000400000 */
[----:B------:R-:W-:-:S02]  /*6080*/  F2FP.F16.F32.PACK_AB R41, RZ, R41 ;  /* 0x00000029ff29723e */ /* 0x000fc400000000ff */
[----:B------:R-:W-:Y:S01]  /*6090*/  F2FP.F16.F32.PACK_AB R42, RZ, R42 ;  /* 0x0000002aff2a723e */ /* 0x000fe200000000ff */
[----:B------:R-:W-:Y:S01]  /*60a0*/  @P0 STG.E.U16 desc[UR38][R10.64+0x30], R68 ;  /* 0x000030440a000986 */ /* 0x000fe2000c101526 */
[----:B------:R-:W-:Y:S02]  /*60b0*/  ISETP.GT.AND P0, PT, R3, RZ, P1 ;  /* 0x000000ff0300720c */ /* 0x000fe40000f04270 */
[----:B------:R-:W-:Y:S02]  /*60c0*/  F2FP.F16.F32.PACK_AB R43, RZ, R43 ;  /* 0x0000002bff2b723e */ /* 0x000fe400000000ff */
[----:B------:R-:W-:Y:S02]  /*60d0*/  F2FP.F16.F32.PACK_AB R44, RZ, R44 ;  /* 0x0000002cff2c723e */ /* 0x000fe400000000ff */
[----:B------:R-:W-:Y:S02]  /*60e0*/  F2FP.F16.F32.PACK_AB R45, RZ, R45 ;  /* 0x0000002dff2d723e */ /* 0x000fe400000000ff */
[----:B------:R-:W-:-:S02]  /*60f0*/  F2FP.F16.F32.PACK_AB R46, RZ, R46 ;  /* 0x0000002eff2e723e */ /* 0x000fc400000000ff */
[----:B------:R-:W-:Y:S02]  /*6100*/  F2FP.F16.F32.PACK_AB R47, RZ, R47 ;  /* 0x0000002fff2f723e */ /* 0x000fe400000000ff */
[----:B------:R-:W-:Y:S01]  /*6110*/  F2FP.F16.F32.PACK_AB R48, RZ, R48 ;  /* 0x00000030ff30723e */ /* 0x000fe200000000ff */
[----:B------:R-:W-:Y:S01]  /*6120*/  @P0 STG.E.U16 desc[UR38][R10.64+0x32], R69 ;  /* 0x000032450a000986 */ /* 0x000fe2000c101526 */
[----:B------:R-:W-:Y:S02]  /*6130*/  ISETP.GT.AND P0, PT, R3, 0x8, P2 ;  /* 0x000000080300780c */ /* 0x000fe40001704270 */
[----:B------:R-:W-:Y:S02]  /*6140*/  ISETP.GT.AND P2, PT, R4, 0x20, PT ;  /* 0x000000200400780c */ /* 0x000fe40003f44270 */
[----:B------:R-:W-:Y:S02]  /*6150*/  F2FP.F16.F32.PACK_AB R49, RZ, R49 ;  /* 0x00000031ff31723e */ /* 0x000fe400000000ff */
[----:B------:R-:W-:-:S02]  /*6160*/  F2FP.F16.F32.PACK_AB R50, RZ, R50 ;  /* 0x00000032ff32723e */ /* 0x000fc400000000ff */
[----:B------:R-:W-:Y:S02]  /*6170*/  F2FP.F16.F32.PACK_AB R51, RZ, R51 ;  /* 0x00000033ff33723e */ /* 0x000fe400000000ff */
[----:B------:R-:W-:Y:S02]  /*6180*/  F2FP.F16.F32.PACK_AB R52, RZ, R52 ;  /* 0x00000034ff34723e */ /* 0x000fe400000000ff */
[----:B------:R-:W-:Y:S01]  /*6190*/  F2FP.F16.F32.PACK_AB R53, RZ, R53 ;  /* 0x00000035ff35723e */ /* 0x000fe200000000ff */
[----:B------:R-:W-:Y:S01]  /*61a0*/  @P0 STG.E.U16 desc[UR38][R8.64+0x30], R70 ;  /* 0x0000304608000986 */ /* 0x000fe2000c101526 */
[----:B------:R-:W-:Y:S02]  /*61b0*/  ISETP.GT.AND P0, PT, R3, 0x8, P1 ;  /* 0x000000080300780c */ /* 0x000fe40000f04270 */
[----:B------:R-:W-:Y:S02]  /*61c0*/  ISETP.GT.AND P1, PT, R4, 0x21, PT ;  /* 0x000000210400780c */ /* 0x000fe40003f24270 */
[----:B------:R-:W-:-:S02]  /*61d0*/  F2FP.F16.F32.PACK_AB R54, RZ, R54 ;  /* 0x00000036ff36723e */ /* 0x000fc400000000ff */
[----:B------:R-:W-:-:S07]  /*61e0*/  F2FP.F16.F32.PACK_AB R55, RZ, R55 ;  /* 0x00000037ff37723e */ /* 0x000fce00000000ff */
[----:B------:R-:W-:Y:S01]  /*61f0*/  @P0 STG.E.U16 desc[UR38][R8.64+0x32], R71 ;  /* 0x0000324708000986 */ /* 0x000fe2000c101526 */
[----:B------:R-:W-:-:S13]  /*6200*/  ISETP.GT.AND P0, PT, R3, RZ, P2 ;  /* 0x000000ff0300720c */ /* 0x000fda0001704270 */
[----:B------:R-:W-:Y:S01]  /*6210*/  @P0 STG.E.U16 desc[UR38][R10.64+0x40], R72 ;  /* 0x000040480a000986 */ /* 0x000fe2000c101526 */
[----:B------:R-:W-:-:S13]  /*6220*/  ISETP.GT.AND P0, PT, R3, RZ, P1 ;  /* 0x000000ff0300720c */ /* 0x000fda0000f04270 */
[----:B------:R-:W-:Y:S01]  /*6230*/  @P0 STG.E.U16 desc[UR38][R10.64+0x42], R73 ;  /* 0x000042490a000986 */ /* 0x000fe2000c101526 */
[----:B------:R-:W-:Y:S02]  /*6240*/  ISETP.GT.AND P0, PT, R3, 0x8, P2 ;  /* 0x000000080300780c */ /* 0x000fe40001704270 */
[----:B------:R-:W-:-:S11]  /*6250*/  ISETP.GT.AND P2, PT, R4, 0x38, PT ;  /* 0x000000380400780c */ /* 0x000fd60003f44270 */
[----:B------:R-:W-:Y:S01]  /*6260*/  @P0 STG.E.U16 desc[UR38][R8.64+0x40], R74 ;  /* 0x0000404a08000986 */ /* 0x000fe2000c101526 */
[----:B------:R-:W-:Y:S02]  /*6270*/  ISETP.GT.AND P0, PT, R3, 0x8, P1 ;  /* 0x000000080300780c */ /* 0x000fe40000f04270 */
[----:B------:R-:W-:-:S11]  /*6280*/  ISETP.GT.AND P1, PT, R4, 0x28, PT ;  /* 0x000000280400780c */ /* 0x000fd60003f24270 */
[----:B------:R-:W-:Y:S01]  /*6290*/  @P0 STG.E.U16 desc[UR38][R8.64+0x42], R75 ;  /* 0x0000424b08000986 */ /* 0x000fe2000c101526 */
[----:B------:R-:W-:-:S13]  /*62a0*/  ISETP.GT.AND P0, PT, R3, RZ, P1 ;  /* 0x000000ff0300720c */ /* 0x000fda0000f04270 */
[----:B------:R-:W-:Y:S01]  /*62b0*/  @P0 STG.E.U16 desc[UR38][R10.64+0x50], R76 ;  /* 0x0000504c0a000986 */ /* 0x000fe2000c101526 */
[----:B------:R-:W-:-:S13]  /*62c0*/  ISETP.GT.AND P0, PT, R3, RZ, P4 ;  /* 0x000000ff0300720c */ /* 0x000fda0002704270 */
[----:B------:R-:W-:Y:S01]  /*62d0*/  @P0 STG.E.U16 desc[UR38][R10.64+0x52], R77 ;  /* 0x0000524d0a000986 */ /* 0x000fe2000c101526 */
[----:B------:R-:W-:-:S13]  /*62e0*/  ISETP.GT.AND P0, PT, R3, 0x8, P1 ;  /* 0x000000080300780c */ /* 0x000fda0000f04270 */
[----:B------:R-:W-:Y:S01]  /*62f0*/  @P0 STG.E.U16 desc[UR38][R8.64+0x50], R78 ;  /* 0x0000504e08000986 */ /* 0x000fe2000c101526 */
[----:B------:R-:W-:-:S13]  /*6300*/  ISETP.GT.AND P0, PT, R3, 0x8, P4 ;  /* 0x000000080300780c */ /* 0x000fda0002704270 */
[----:B------:R-:W-:Y:S01]  /*6310*/  @P0 STG.E.U16 desc[UR38][R8.64+0x52], R79 ;  /* 0x0000524f08000986 */ /* 0x000fe2000c101526 */
[----:B------:R-:W-:-:S04]  /*6320*/  ISETP.GT.AND P0, PT, R4, 0x30, PT ;  /* 0x000000300400780c */ /* 0x000fc80003f04270 */
        /* <DEDUP_REMOVED lines=8> */
[----:B------:R-:W-:-:S05]  /*63b0*/  IADD3 R14, P1, R23, R8, RZ ;  /* 0x00000008170e7210 */ /* 0x000fca0007f3e0ff */
[----:B------:R-:W-:Y:S01]  /*63c0*/  IMAD.X R15, R13, 0x1, R9, P1 ;  /* 0x000000010d0f7824 */ /* 0x000fe200008e0609 */
[----:B------:R-:W-:-:S13]  /*63d0*/  ISETP.GT.AND P1, PT, R3, RZ, P2 ;  /* 0x000000ff0300720c */ /* 0x000fda0001724270 */
[----:B------:R-:W-:Y:S01]  /*63e0*/  @P1 STG.E.U16 desc[UR38][R10.64+0x70], R84 ;  /* 0x000070540a001986 */ /* 0x000fe2000c101526 */
[----:B------:R-:W-:-:S05]  /*63f0*/  IADD3 R20, P1, R23, R8, RZ ;  /* 0x0000000817147210 */ /* 0x000fca0007f3e0ff */
[----:B------:R-:W-:Y:S01]  /*6400*/  IMAD.X R21, R13, 0x1, R9, P1 ;  /* 0x000000010d157824 */ /* 0x000fe200008e0609 */
[----:B------:R-:W-:-:S05]  /*6410*/  IADD3 R12, P1, R23, R10, RZ ;  /* 0x0000000a170c7210 */ /* 0x000fca0007f3e0ff */
[----:B------:R-:W-:Y:S01]  /*6420*/  IMAD.X R13, R13, 0x1, R11, P1 ;  /* 0x000000010d0d7824 */ /* 0x000fe200008e060b */
[----:B------:R-:W-:-:S04]  /*6430*/  ISETP.GT.AND P1, PT, R4, 0x39, PT ;  /* 0x000000390400780c */ /* 0x000fc80003f24270 */
[----:B------:R-:W-:-:S13]  /*6440*/  ISETP.GT.AND P6, PT, R3, RZ, P1 ;  /* 0x000000ff0300720c */ /* 0x000fda0000fc4270 */
[----:B------:R-:W-:Y:S01]  /*6450*/  @P6 STG.E.U16 desc[UR38][R10.64+0x72], R85 ;  /* 0x000072550a006986 */ /* 0x000fe2000c101526 */
[----:B------:R-:W-:-:S13]  /*6460*/  ISETP.GT.AND P6, PT, R3, 0x8, P2 ;  /* 0x000000080300780c */ /* 0x000fda00017c4270 */
[----:B------:R-:W-:Y:S01]  /*6470*/  @P6 STG.E.U16 desc[UR38][R8.64+0x70], R86 ;  /* 0x0000705608006986 */ /* 0x000fe2000c101526 */
[----:B------:R-:W-:-:S13]  /*6480*/  ISETP.GT.AND P6, PT, R3, 0x8, P1 ;  /* 0x000000080300780c */ /* 0x000fda0000fc4270 */
[----:B------:R0:W-:Y:S01]  /*6490*/  @P6 STG.E.U16 desc[UR38][R8.64+0x72], R87 ;  /* 0x0000725708006986 */ /* 0x0001e2000c101526 */
[C---:B------:R-:W-:Y:S02]  /*64a0*/  ISETP.GT.AND P6, PT, R3.reuse, 0x80, P5 ;  /* 0x000000800300780c */ /* 0x040fe40002fc4270 */
[----:B------:R-:W-:-:S11]  /*64b0*/  ISETP.GT.AND P5, PT, R3, 0x88, P5 ;  /* 0x000000880300780c */ /* 0x000fd60002fa4270 */
[----:B------:R-:W-:Y:S01]  /*64c0*/  @P6 STG.E.U16 desc[UR38][R12.64], R24 ;  /* 0x000000180c006986 */ /* 0x000fe2000c101526 */
[----:B------:R-:W-:-:S04]  /*64d0*/  ISETP.GT.AND P6, PT, R4, 0x1, PT ;  /* 0x000000010400780c */ /* 0x000fc80003fc4270 */
[----:B------:R-:W-:-:S13]  /*64e0*/  ISETP.GT.AND P6, PT, R3, 0x80, P6 ;  /* 0x000000800300780c */ /* 0x000fda00037c4270 */
[----:B0-----:R-:W-:Y:S02]  /*64f0*/  @P6 IMAD.MOV.U32 R8, RZ, RZ, R12 ;  /* 0x000000ffff086224 */ /* 0x001fe400078e000c */
[----:B------:R-:W-:-:S05]  /*6500*/  @P6 IMAD.MOV.U32 R9, RZ, RZ, R13 ;  /* 0x000000ffff096224 */ /* 0x000fca00078e000d */
[----:B------:R0:W-:Y:S01]  /*6510*/  @P6 STG.E.U16 desc[UR38][R8.64+0x2], R25 ;  /* 0x0000021908006986 */ /* 0x0001e2000c101526 */
[----:B------:R-:W-:-:S03]  /*6520*/  ISETP.GT.AND P6, PT, R4, 0x1, PT ;  /* 0x000000010400780c */ /* 0x000fc60003fc4270 */
[----:B------:R-:W-:Y:S01]  /*6530*/  @P5 STG.E.U16 desc[UR38][R14.64], R26 ;  /* 0x0000001a0e005986 */ /* 0x000fe2000c101526 */
[----:B------:R-:W-:Y:S02]  /*6540*/  ISETP.GT.AND P5, PT, R3, 0x88, P6 ;  /* 0x000000880300780c */ /* 0x000fe400037a4270 */
[----:B------:R-:W-:-:S11]  /*6550*/  ISETP.GT.AND P6, PT, R4, 0x8, PT ;  /* 0x000000080400780c */ /* 0x000fd60003fc4270 */
[----:B------:R-:W-:Y:S01]  /*6560*/  @P5 STG.E.U16 desc[UR38][R20.64+0x2], R27 ;  /* 0x0000021b14005986 */ /* 0x000fe2000c101526 */
[----:B------:R-:W-:Y:S02]  /*6570*/  ISETP.GT.AND P5, PT, R3, 0x80, P6 ;  /* 0x000000800300780c */ /* 0x000fe400037a4270 */
[----:B------:R-:W-:-:S11]  /*6580*/  ISETP.GT.AND P6, PT, R4, 0x9, PT ;  /* 0x000000090400780c */ /* 0x000fd60003fc4270 */
[----:B0-----:R-:W-:Y:S02]  /*6590*/  @P5 IMAD.MOV.U32 R8, RZ, RZ, R12 ;  /* 0x000000ffff085224 */ /* 0x001fe400078e000c */
[----:B------:R-:W-:-:S05]  /*65a0*/  @P5 IMAD.MOV.U32 R9, RZ, RZ, R13 ;  /* 0x000000ffff095224 */ /* 0x000fca00078e000d */
[----:B------:R0:W-:Y:S01]  /*65b0*/  @P5 STG.E.U16 desc[UR38][R8.64+0x10], R28 ;  /* 0x0000101c08005986 */ /* 0x0001e2000c101526 */
[----:B------:R-:W-:-:S13]  /*65c0*/  ISETP.GT.AND P5, PT, R3, 0x80, P6 ;  /* 0x000000800300780c */ /* 0x000fda00037a4270 */
[----:B0-----:R-:W-:Y:S02]  /*65d0*/  @P5 IMAD.MOV.U32 R8, RZ, RZ, R12 ;  /* 0x000000ffff085224 */ /* 0x001fe400078e000c */
[----:B------:R-:W-:-:S05]  /*65e0*/  @P5 IMAD.MOV.U32 R9, RZ, RZ, R13 ;  /* 0x000000ffff095224 */ /* 0x000fca00078e000d */
[----:B------:R0:W-:Y:S01]  /*65f0*/  @P5 STG.E.U16 desc[UR38][R8.64+0x12], R29 ;  /* 0x0000121d08005986 */ /* 0x0001e2000c101526 */
[----:B------:R-:W-:-:S04]  /*6600*/  ISETP.GT.AND P5, PT, R4, 0x8, PT ;  /* 0x000000080400780c */ /* 0x000fc80003fa4270 */
[----:B------:R-:W-:-:S13]  /*6610*/  ISETP.GT.AND P5, PT, R3, 0x88, P5 ;  /* 0x000000880300780c */ /* 0x000fda0002fa4270 */
        /* <DEDUP_REMOVED lines=42> */
[----:B------:R-:W-:Y:S01]  /*68c0*/  @P5 STG.E.U16 desc[UR38][R8.64+0x42], R41 ;  /* 0x0000422908005986 */ /* 0x000fe2000c101526 */
[----:B------:R-:W-:-:S04]  /*68d0*/  ISETP.GT.AND P5, PT, R4, 0x20, PT ;  /* 0x000000200400780c */ /* 0x000fc80003fa4270 */
[----:B------:R-:W-:-:S13]  /*68e0*/  ISETP.GT.AND P5, PT, R3, 0x88, P5 ;  /* 0x000000880300780c */ /* 0x000fda0002fa4270 */
[----:B------:R-:W-:Y:S01]  /*68f0*/  @P5 STG.E.U16 desc[UR38][R6.64+0x40], R42 ;  /* 0x0000402a06005986 */ /* 0x000fe2000c101526 */
[----:B------:R-:W-:Y:S02]  /*6900*/  ISETP.GT.AND P5, PT, R3, 0x88, P6 ;  /* 0x000000880300780c */ /* 0x000fe400037a4270 */
[----:B------:R-:W-:-:S11]  /*6910*/  ISETP.GT.AND P6, PT, R4, 0x28, PT ;  /* 0x000000280400780c */ /* 0x000fd60003fc4270 */
[----:B------:R-:W-:Y:S01]  /*6920*/  @P5 STG.E.U16 desc[UR38][R6.64+0x42], R43 ;  /* 0x0000422b06005986 */ /* 0x000fe2000c101526 */
[----:B------:R-:W-:-:S13]  /*6930*/  ISETP.GT.AND P5, PT, R3, 0x80, P6 ;  /* 0x000000800300780c */ /* 0x000fda00037a4270 */
[----:B------:R-:W-:Y:S02]  /*6940*/  @P5 IMAD.MOV.U32 R4, RZ, RZ, R12 ;  /* 0x000000ffff045224 */ /* 0x000fe400078e000c */
[----:B------:R-:W-:-:S05]  /*6950*/  @P5 IMAD.MOV.U32 R5, RZ, RZ, R13 ;  /* 0x000000ffff055224 */ /* 0x000fca00078e000d */
[----:B------:R0:W-:Y:S01]  /*6960*/  @P5 STG.E.U16 desc[UR38][R4.64+0x50], R44 ;  /* 0x0000502c04005986 */ /* 0x0001e2000c101526 */
[C---:B------:R-:W-:Y:S02]  /*6970*/  ISETP.GT.AND P5, PT, R3.reuse, 0x80, P4 ;  /* 0x000000800300780c */ /* 0x040fe400027a4270 */
[----:B------:R-:W-:-:S11]  /*6980*/  ISETP.GT.AND P4, PT, R3, 0x88, P4 ;  /* 0x000000880300780c */ /* 0x000fd60002784270 */
[----:B0-----:R-:W-:Y:S02]  /*6990*/  @P5 IMAD.MOV.U32 R4, RZ, RZ, R12 ;  /* 0x000000ffff045224 */ /* 0x001fe400078e000c */
[----:B------:R-:W-:-:S05]  /*69a0*/  @P5 IMAD.MOV.U32 R5, RZ, RZ, R13 ;  /* 0x000000ffff055224 */ /* 0x000fca00078e000d */
[----:B------:R0:W-:Y:S01]  /*69b0*/  @P5 STG.E.U16 desc[UR38][R4.64+0x52], R45 ;  /* 0x0000522d04005986 */ /* 0x0001e2000c101526 */
[----:B------:R-:W-:-:S13]  /*69c0*/  ISETP.GT.AND P5, PT, R3, 0x88, P6 ;  /* 0x000000880300780c */ /* 0x000fda00037a4270 */
[----:B0-----:R-:W-:Y:S02]  /*69d0*/  @P5 IMAD.MOV.U32 R4, RZ, RZ, R6 ;  /* 0x000000ffff045224 */ /* 0x001fe400078e0006 */
[----:B------:R-:W-:-:S05]  /*69e0*/  @P5 IMAD.MOV.U32 R5, RZ, RZ, R7 ;  /* 0x000000ffff055224 */ /* 0x000fca00078e0007 */
[----:B------:R0:W-:Y:S02]  /*69f0*/  @P5 STG.E.U16 desc[UR38][R4.64+0x50], R46 ;  /* 0x0000502e04005986 */ /* 0x0001e4000c101526 */
[----:B0-----:R-:W-:Y:S02]  /*6a00*/  @P4 IMAD.MOV.U32 R4, RZ, RZ, R6 ;  /* 0x000000ffff044224 */ /* 0x001fe400078e0006 */
[----:B------:R-:W-:-:S05]  /*6a10*/  @P4 IMAD.MOV.U32 R5, RZ, RZ, R7 ;  /* 0x000000ffff054224 */ /* 0x000fca00078e0007 */
[----:B------:R0:W-:Y:S01]  /*6a20*/  @P4 STG.E.U16 desc[UR38][R4.64+0x52], R47 ;  /* 0x0000522f04004986 */ /* 0x0001e2000c101526 */
[C---:B------:R-:W-:Y:S02]  /*6a30*/  ISETP.GT.AND P4, PT, R3.reuse, 0x80, P0 ;  /* 0x000000800300780c */ /* 0x040fe40000784270 */
[----:B------:R-:W-:-:S11]  /*6a40*/  ISETP.GT.AND P0, PT, R3, 0x88, P0 ;  /* 0x000000880300780c */ /* 0x000fd60000704270 */
        /* <DEDUP_REMOVED lines=9> */
[----:B------:R-:W-:Y:S01]  /*6ae0*/  ISETP.GT.AND P2, PT, R3, 0x88, P2 ;  /* 0x000000880300780c */ /* 0x000fe20001744270 */
[----:B0-----:R-:W-:Y:S02]  /*6af0*/  @P0 IMAD.MOV.U32 R4, RZ, RZ, R6 ;  /* 0x000000ffff040224 */ /* 0x001fe400078e0006 */
[----:B------:R-:W-:-:S05]  /*6b00*/  @P0 IMAD.MOV.U32 R5, RZ, RZ, R7 ;  /* 0x000000ffff050224 */ /* 0x000fca00078e0007 */
[----:B------:R0:W-:Y:S01]  /*6b10*/  @P0 STG.E.U16 desc[UR38][R4.64+0x60], R50 ;  /* 0x0000603204000986 */ /* 0x0001e2000c101526 */
[C---:B------:R-:W-:Y:S02]  /*6b20*/  ISETP.GT.AND P0, PT, R3.reuse, 0x80, P1 ;  /* 0x000000800300780c */ /* 0x040fe40000f04270 */
[----:B------:R-:W-:Y:S01]  /*6b30*/  ISETP.GT.AND P1, PT, R3, 0x88, P1 ;  /* 0x000000880300780c */ /* 0x000fe20000f24270 */
[----:B0-----:R-:W-:Y:S02]  /*6b40*/  @P3 IMAD.MOV.U32 R4, RZ, RZ, R6 ;  /* 0x000000ffff043224 */ /* 0x001fe400078e0006 */
[----:B------:R-:W-:-:S05]  /*6b50*/  @P3 IMAD.MOV.U32 R5, RZ, RZ, R7 ;  /* 0x000000ffff053224 */ /* 0x000fca00078e0007 */
[----:B------:R0:W-:Y:S02]  /*6b60*/  @P3 STG.E.U16 desc[UR38][R4.64+0x62], R51 ;  /* 0x0000623304003986 */ /* 0x0001e4000c101526 */
[----:B0-----:R-:W-:Y:S02]  /*6b70*/  @P4 IMAD.MOV.U32 R4, RZ, RZ, R12 ;  /* 0x000000ffff044224 */ /* 0x001fe400078e000c */
[----:B------:R-:W-:-:S05]  /*6b80*/  @P4 IMAD.MOV.U32 R5, RZ, RZ, R13 ;  /* 0x000000ffff054224 */ /* 0x000fca00078e000d */
[----:B------:R0:W-:Y:S04]  /*6b90*/  @P4 STG.E.U16 desc[UR38][R4.64+0x70], R52 ;  /* 0x0000703404004986 */ /* 0x0001e8000c101526 */
[----:B------:R1:W-:Y:S01]  /*6ba0*/  @P0 STG.E.U16 desc[UR38][R12.64+0x72], R53 ;  /* 0x000072350c000986 */ /* 0x0003e2000c101526 */
[----:B0-----:R-:W-:Y:S02]  /*6bb0*/  @P2 IMAD.MOV.U32 R4, RZ, RZ, R6 ;  /* 0x000000ffff042224 */ /* 0x001fe400078e0006 */
[----:B------:R-:W-:-:S05]  /*6bc0*/  @P2 IMAD.MOV.U32 R5, RZ, RZ, R7 ;  /* 0x000000ffff052224 */ /* 0x000fca00078e0007 */
[----:B------:R1:W-:Y:S04]  /*6bd0*/  @P2 STG.E.U16 desc[UR38][R4.64+0x70], R54 ;  /* 0x0000703604002986 */ /* 0x0003e8000c101526 */
[----:B------:R1:W-:Y:S02]  /*6be0*/  @P1 STG.E.U16 desc[UR38][R6.64+0x72], R55 ;  /* 0x0000723706001986 */ /* 0x0003e4000c101526 */
.L_x_157:
[----:B------:R-:W-:Y:S05]  /*6bf0*/  BSYNC B0 ;  /* 0x0000000000007941 */ /* 0x000fea0003800000 */
.L_x_33:
[----:B------:R-:W-:Y:S01]  /*6c00*/  IADD3 R16, P0, R16, UR36, RZ ;  /* 0x0000002410107c10 */ /* 0x000fe2000ff1e0ff */
[----:B------:R-:W-:Y:S01]  /*6c10*/  ULDC.64 UR4, c[0x0][0x650] ;  /* 0x0001940000047ab9 */ /* 0x000fe20000000a00 */
[----:B------:R-:W-:Y:S01]  /*6c20*/  PRMT R3, RZ, 0x7610, R3 ;  /* 0x00007610ff037816 */ /* 0x000fe20000000003 */
[----:B------:R-:W-:Y:S01]  /*6c30*/  IMAD.MOV.U32 R101, RZ, RZ, -0x1 ;  /* 0xffffffffff657424 */ /* 0x000fe200078e00ff */
[----:B------:R-:W-:Y:S01]  /*6c40*/  IADD3.X R17, R17, UR42, RZ, P0, !PT ;  /* 0x0000002a11117c10 */ /* 0x000fe200087fe4ff */
[----:B------:R-:W-:Y:S01]  /*6c50*/  IMAD.MOV.U32 R23, RZ, RZ, -0x1 ;  /* 0xffffffffff177424 */ /* 0x000fe200078e00ff */
[----:B------:R-:W-:-:S04]  /*6c60*/  ISETP.GE.U32.AND P0, PT, R16, UR4, PT ;  /* 0x0000000410007c0c */ /* 0x000fc8000bf06070 */
[----:B------:R-:W-:-:S13]  /*6c70*/  ISETP.GE.U32.AND.EX P0, PT, R17, UR5, PT, P0 ;  /* 0x0000000511007c0c */ /* 0x000fda000bf06100 */
[----:B------:R-:W-:Y:S05]  /*6c80*/  @P0 BRA `(.L_x_158) ;  /* 0x0000000400500947 */ /* 0x000fea0003800000 */
[----:B--2---:R-:W2:Y:S01]  /*6c90*/  LDC.64 R10, c[0x0][0x628] ;  /* 0x00018a00ff0a7b82 */ /* 0x004ea20000000a00 */
[----:B01-3--:R-:W0:Y:S01]  /*6ca0*/  S2R R12, SR_CTAID.X ;  /* 0x00000000000c7919 */ /* 0x00be220000002500 */
[----:B------:R-:W-:Y:S02]  /*6cb0*/  IMAD.MOV.U32 R8, RZ, RZ, R16 ;  /* 0x000000ffff087224 */ /* 0x000fe400078e0010 */
[----:B------:R-:W-:Y:S01]  /*6cc0*/  IMAD.MOV.U32 R9, RZ, RZ, R17 ;  /* 0x000000ffff097224 */ /* 0x000fe200078e0011 */
[----:B------:R-:W1:Y:S03]  /*6cd0*/  S2R R20, SR_CTAID.Y ;  /* 0x0000000000147919 */ /* 0x000e660000002600 */
[----:B------:R-:W3:Y:S08]  /*6ce0*/  LDC R0, c[0x0][0x630] ;  /* 0x00018c00ff007b82 */ /* 0x000ef00000000800 */
[----:B------:R-:W0:Y:S01]  /*6cf0*/  LDC.64 R14, c[0x0][0x620] ;  /* 0x00018800ff0e7b82 */ /* 0x000e220000000a00 */
[----:B--2---:R-:W-:-:S04]  /*6d00*/  ISETP.NE.U32.AND P0, PT, R10, RZ, PT ;  /* 0x000000ff0a00720c */ /* 0x004fc80003f05070 */
[----:B------:R-:W-:-:S13]  /*6d10*/  ISETP.NE.AND.EX P0, PT, R11, RZ, PT, P0 ;  /* 0x000000ff0b00720c */ /* 0x000fda0003f05300 */
[----:B01-3--:R-:W-:Y:S05]  /*6d20*/  @!P0 BRA `(.L_x_159) ;  /* 0x0000000000288947 */ /* 0x00bfea0003800000 */
        /* <DEDUP_REMOVED lines=10> */
.L_x_159:
[-CC-:B------:R-:W-:Y:S01]  /*6dd0*/  SHF.R.U64 R23, R8, R0.reuse, R9.reuse ;  /* 0x0000000008177219 */ /* 0x180fe20000001209 */
[----:B------:R-:W0:Y:S01]  /*6de0*/  LDC.64 R26, c[0x0][0x640] ;  /* 0x00019000ff1a7b82 */ /* 0x000e220000000a00 */
[----:B------:R-:W-:Y:S01]  /*6df0*/  SHF.R.U32.HI R0, RZ, R0, R9 ;  /* 0x00000000ff007219 */ /* 0x000fe20000011609 */
[----:B------:R-:W-:Y:S01]  /*6e00*/  ULDC UR4, c[0x0][0x150] ;  /* 0x0000540000047ab9 */ /* 0x000fe20000000800 */
[----:B------:R-:W-:Y:S02]  /*6e10*/  IADD3 R3, P0, RZ, -R23, RZ ;  /* 0x80000017ff037210 */ /* 0x000fe40007f1e0ff */
[----:B------:R-:W-:-:S03]  /*6e20*/  I2FP.F32.U32 R7, R12 ;  /* 0x0000000c00077245 */ /* 0x000fc60000201000 */
[----:B------:R-:W1:Y:S01]  /*6e30*/  LDC R6, c[0x0][0x618] ;  /* 0x00018600ff067b82 */ /* 0x000e620000000800 */
[----:B------:R-:W-:Y:S02]  /*6e40*/  IMAD.X R5, RZ, RZ, ~R0, P0 ;  /* 0x000000ffff057224 */ /* 0x000fe400000e0e00 */
[----:B------:R-:W-:Y:S01]  /*6e50*/  FMUL R7, R7, UR4 ;  /* 0x0000000407077c20 */ /* 0x000fe20008400000 */
[----:B------:R-:W-:Y:S01]  /*6e60*/  ULDC UR4, c[0x0][0x154] ;  /* 0x0000550000047ab9 */ /* 0x000fe20000000800 */
[-C--:B------:R-:W-:Y:S02]  /*6e70*/  IMAD R0, R5, R14.reuse, RZ ;  /* 0x0000000e05007224 */ /* 0x080fe400078e02ff */
[C---:B------:R-:W-:Y:S01]  /*6e80*/  IMAD.WIDE.U32 R4, R3.reuse, R14, R16 ;  /* 0x0000000e03047225 */ /* 0x040fe200078e0010 */
[----:B------:R-:W2:Y:S01]  /*6e90*/  LDC R8, c[0x0][0x608] ;  /* 0x00018200ff087b82 */ /* 0x000ea20000000800 */
[----:B------:R-:W3:Y:S02]  /*6ea0*/  F2I.U32.TRUNC.NTZ R7, R7 ;  /* 0x0000000700077305 */ /* 0x000ee4000020f000 */
[----:B------:R-:W-:Y:S01]  /*6eb0*/  IMAD R3, R3, R15, R0 ;  /* 0x0000000f03037224 */ /* 0x000fe200078e0200 */
[----:B------:R-:W-:-:S03]  /*6ec0*/  I2FP.F32.U32 R0, R20 ;  /* 0x0000001400007245 */ /* 0x000fc60000201000 */
[----:B------:R-:W-:Y:S01]  /*6ed0*/  IMAD.IADD R3, R5, 0x1, R3 ;  /* 0x0000000105037824 */ /* 0x000fe200078e0203 */
[----:B------:R-:W4:Y:S01]  /*6ee0*/  LDC R24, c[0x0][0x658] ;  /* 0x00019600ff187b82 */ /* 0x000f220000000800 */
[----:B0-----:R-:W-:-:S04]  /*6ef0*/  ISETP.NE.U32.AND P0, PT, R26, RZ, PT ;  /* 0x000000ff1a00720c */ /* 0x001fc80003f05070 */
[----:B------:R-:W-:-:S03]  /*6f00*/  ISETP.NE.AND.EX P0, PT, R27, RZ, PT, P0 ;  /* 0x000000ff1b00720c */ /* 0x000fc60003f05300 */
[----:B------:R-:W0:Y:S01]  /*6f10*/  LDC R9, c[0x0][0x144] ;  /* 0x00005100ff097b82 */ /* 0x000e220000000800 */
[-C--:B-1----:R-:W-:Y:S01]  /*6f20*/  SHF.R.U64 R10, R4, R6.reuse, R3 ;  /* 0x00000006040a7219 */ /* 0x082fe20000001203 */
[----:B---3--:R-:W-:Y:S01]  /*6f30*/  IMAD.MOV R7, RZ, RZ, -R7 ;  /* 0x000000ffff077224 */ /* 0x008fe200078e0a07 */
[----:B------:R-:W-:Y:S01]  /*6f40*/  SHF.R.U32.HI R3, RZ, R6, R3 ;  /* 0x00000006ff037219 */ /* 0x000fe20000011603 */
[----:B------:R-:W-:-:S04]  /*6f50*/  FMUL R6, R0, UR4 ;  /* 0x0000000400067c20 */ /* 0x000fc80008400000 */
[----:B------:R-:W1:Y:S01]  /*6f60*/  LDC R15, c[0x0][0x148] ;  /* 0x00005200ff0f7b82 */ /* 0x000e620000000800 */
[----:B------:R3:W0:Y:S01]  /*6f70*/  F2I.U32.TRUNC.NTZ R14, R6 ;  /* 0x00000006000e7305 */ /* 0x000622000020f000 */
[-CC-:B--2---:R-:W-:Y:S02]  /*6f80*/  SHF.R.U64 R0, R10, R8.reuse, R3.reuse ;  /* 0x000000080a007219 */ /* 0x184fe40000001203 */
[----:B------:R-:W-:-:S04]  /*6f90*/  SHF.R.U32.HI R3, RZ, R8, R3 ;  /* 0x00000008ff037219 */ /* 0x000fc80000011603 */
[----:B------:R-:W2:Y:S01]  /*6fa0*/  LDC R21, c[0x0][0x600] ;  /* 0x00018000ff157b82 */ /* 0x000ea20000000800 */
[-CC-:B----4-:R-:W-:Y:S02]  /*6fb0*/  SHF.R.U64 R13, R0, R24.reuse, R3.reuse ;  /* 0x00000018000d7219 */ /* 0x190fe40000001203 */
[----:B------:R-:W-:-:S03]  /*6fc0*/  SHF.R.U32.HI R5, RZ, R24, R3 ;  /* 0x00000018ff057219 */ /* 0x000fc60000011603 */
[----:B------:R-:W-:Y:S02]  /*6fd0*/  IMAD.MOV.U32 R4, RZ, RZ, R13 ;  /* 0x000000ffff047224 */ /* 0x000fe400078e000d */
[----:B------:R-:W4:Y:S01]  /*6fe0*/  LDC R28, c[0x0][0x648] ;  /* 0x00019200ff1c7b82 */ /* 0x000f220000000800 */
[----:B0-----:R-:W-:-:S07]  /*6ff0*/  IMAD R25, R9, R7, R12 ;  /* 0x0000000709197224 */ /* 0x001fce00078e020c */
[----:B------:R-:W0:Y:S08]  /*7000*/  LDC R29, c[0x0][0x638] ;  /* 0x00018e00ff1d7b82 */ /* 0x000e300000000800 */
[----:B------:R-:W0:Y:S01]  /*7010*/  LDC R30, c[0x0][0x610] ;  /* 0x00018400ff1e7b82 */ /* 0x000e220000000800 */
[----:B-123--:R-:W-:Y:S05]  /*7020*/  @!P0 BRA `(.L_x_160) ;  /* 0x0000000000288947 */ /* 0x00efea0003800000 */
[----:B------:R-:W1:Y:S02]  /*7030*/  LDC R4, c[0x0][0x64c] ;  /* 0x00019300ff047b82 */ /* 0x000e640000000800 */
[----:B-1----:R-:W-:-:S05]  /*7040*/  IADD3 R3, P0, R13, R4, RZ ;  /* 0x000000040d037210 */ /* 0x002fca0007f1e0ff */
        /* <DEDUP_REMOVED lines=8> */
.L_x_160:
[----:B------:R-:W-:Y:S01]  /*70d0*/  ISETP.NE.AND P0, PT, R2, 0x1, PT ;  /* 0x000000010200780c */ /* 0x000fe20003f05270 */
[----:B------:R-:W-:Y:S01]  /*70e0*/  IMAD.MOV R14, RZ, RZ, -R14 ;  /* 0x000000ffff0e7224 */ /* 0x000fe200078e0a0e */
[----:B----4-:R-:W-:Y:S01]  /*70f0*/  SHF.R.U64 R3, R4, R28, R5 ;  /* 0x0000001c04037219 */ /* 0x010fe20000001205 */
[----:B------:R-:W-:Y:S01]  /*7100*/  VIADD R5, R21, 0xffffffff ;  /* 0xffffffff15057836 */ /* 0x000fe20000000000 */
[----:B------:R-:W-:-:S03]  /*7110*/  LOP3.LUT R0, R0, R99, RZ, 0xc0, !PT ;  /* 0x0000006300007212 */ /* 0x000fc600078ec0ff */
[----:B------:R-:W-:Y:S01]  /*7120*/  IMAD.MOV R4, RZ, RZ, -R3 ;  /* 0x000000ffff047224 */ /* 0x000fe200078e0a03 */
[----:B------:R-:W-:Y:S01]  /*7130*/  LOP3.LUT R10, R10, R5, RZ, 0xc0, !PT ;  /* 0x000000050a0a7212 */ /* 0x000fe200078ec0ff */
[----:B------:R-:W-:Y:S02]  /*7140*/  IMAD R0, R95, R3, R0 ;  /* 0x000000035f007224 */ /* 0x000fe400078e0200 */
[----:B0-----:R-:W-:Y:S02]  /*7150*/  IMAD R3, R4, R29, R13 ;  /* 0x0000001d04037224 */ /* 0x001fe400078e020d */
[----:B------:R-:W-:Y:S02]  /*7160*/  @P0 IMAD R25, R15, R14, R20 ;  /* 0x0000000e0f190224 */ /* 0x000fe400078e0214 */
[----:B------:R-:W-:Y:S02]  /*7170*/  IMAD R5, R3, R21, R10 ;  /* 0x0000001503057224 */ /* 0x000fe400078e020a */
[----:B------:R-:W-:-:S02]  /*7180*/  IMAD R0, R0, R30, R25 ;  /* 0x0000001e00007224 */ /* 0x000fc400078e0219 */
[----:B------:R-:W-:-:S03]  /*7190*/  IMAD.MOV.U32 R4, RZ, RZ, 0x1 ;  /* 0x00000001ff047424 */ /* 0x000fc600078e00ff */
[----:B------:R-:W-:Y:S02]  /*71a0*/  SEL R101, R5, R0, !P0 ;  /* 0x0000000005657207 */ /* 0x000fe40004000000 */
[----:B------:R-:W-:Y:S02]  /*71b0*/  PRMT R3, R4, 0x7610, R3 ;  /* 0x0000761004037816 */ /* 0x000fe40000000003 */
[----:B------:R-:W-:-:S07]  /*71c0*/  SEL R0, R0, R5, !P0 ;  /* 0x0000000500007207 */ /* 0x000fce0004000000 */
.L_x_158:
[----:B------:R-:W-:Y:S01]  /*71d0*/  LOP3.LUT P0, RZ, R3, 0xff, RZ, 0xc0, !PT ;  /* 0x000000ff03ff7812 */ /* 0x000fe2000780c0ff */
[----:B------:R-:W-:-:S12]  /*71e0*/  IMAD.MOV.U32 R109, RZ, RZ, R0 ;  /* 0x000000ffff6d7224 */ /* 0x000fd800078e0000 */
[----:B------:R-:W-:Y:S05]  /*71f0*/  @P0 BRA `(.L_x_161) ;  /* 0xffffffa000d00947 */ /* 0x000fea000383ffff */
[----:B------:R-:W-:Y:S05]  /*7200*/  EXIT ;  /* 0x000000000000794d */ /* 0x000fea0003800000 */
.L_x_8:
        /* <DEDUP_REMOVED lines=26> */
.L_x_163:
[----:B------:R-:W0:Y:S01]  /*73b0*/  LDC.64 R28, c[0x0][0x640] ;  /* 0x00019000ff1c7b82 */ /* 0x000e220000000a00 */
[-CC-:B------:R-:W-:Y:S01]  /*73c0*/  SHF.R.U64 R22, R14, R6.reuse, R15.reuse ;  /* 0x000000060e167219 */ /* 0x180fe2000000120f */
[----:B------:R-:W-:Y:S01]  /*73d0*/  IMAD.MOV.U32 R30, RZ, RZ, 0x1 ;  /* 0x00000001ff1e7424 */ /* 0x000fe200078e00ff */
[----:B------:R-:W-:Y:S02]  /*73e0*/  SHF.R.U32.HI R6, RZ, R6, R15 ;  /* 0x00000006ff067219 */ /* 0x000fe4000001160f */
[----:B------:R-:W-:-:S03]  /*73f0*/  IADD3 R13, P0, RZ, -R22, RZ ;  /* 0x80000016ff0d7210 */ /* 0x000fc60007f1e0ff */
[----:B------:R-:W1:Y:S02]  /*7400*/  LDC R12, c[0x0][0x618] ;  /* 0x00018600ff0c7b82 */ /* 0x000e640000000800 */
[----:B------:R-:W-:-:S04]  /*7410*/  IMAD.X R11, RZ, RZ, ~R6, P0 ;  /* 0x000000ffff0b7224 */ /* 0x000fc800000e0e06 */
[-C--:B------:R-:W-:Y:S02]  /*7420*/  IMAD R6, R11, R24.reuse, RZ ;  /* 0x000000180b067224 */ /* 0x080fe400078e02ff */
[----:B------:R-:W2:Y:S01]  /*7430*/  LDC R14, c[0x0][0x608] ;  /* 0x00018200ff0e7b82 */ /* 0x000ea20000000800 */
[----:B------:R-:W-:-:S04]  /*7440*/  IMAD.WIDE.U32 R10, R13, R24, R16 ;  /* 0x000000180d0a7225 */ /* 0x000fc800078e0010 */
[----:B------:R-:W-:-:S03]  /*7450*/  IMAD R13, R13, R25, R6 ;  /* 0x000000190d0d7224 */ /* 0x000fc600078e0206 */
[----:B------:R-:W3:Y:S01]  /*7460*/  LDC R27, c[0x0][0x658] ;  /* 0x00019600ff1b7b82 */ /* 0x000ee20000000800 */
[----:B------:R-:W-:Y:S01]  /*7470*/  IMAD.IADD R11, R11, 0x1, R13 ;  /* 0x000000010b0b7824 */ /* 0x000fe200078e020d */
[----:B0-----:R-:W-:-:S04]  /*7480*/  ISETP.NE.U32.AND P0, PT, R28, RZ, PT ;  /* 0x000000ff1c00720c */ /* 0x001fc80003f05070 */
[----:B------:R-:W-:Y:S02]  /*7490*/  ISETP.NE.AND.EX P0, PT, R29, RZ, PT, P0 ;  /* 0x000000ff1d00720c */ /* 0x000fe40003f05300 */
[----:B------:R-:W0:Y:S01]  /*74a0*/  LDC R24, c[0x0][0x600] ;  /* 0x00018000ff187b82 */ /* 0x000e220000000800 */
[-CC-:B-1----:R-:W-:Y:S01]  /*74b0*/  SHF.R.U64 R8, R10, R12.reuse, R11.reuse ;  /* 0x0000000c0a087219 */ /* 0x182fe2000000120b */
[----:B------:R-:W-:Y:S01]  /*74c0*/  IMAD.MOV.U32 R10, RZ, RZ, -0x1 ;  /* 0xffffffffff0a7424 */ /* 0x000fe200078e00ff */
[----:B------:R-:W-:-:S05]  /*74d0*/  SHF.R.U32.HI R11, RZ, R12, R11 ;  /* 0x0000000cff0b7219 */ /* 0x000fca000001160b */
[----:B------:R-:W1:Y:S01]  /*74e0*/  LDC R25, c[0x0][0x648] ;  /* 0x00019200ff197b82 */ /* 0x000e620000000800 */
[-CC-:B--2---:R-:W-:Y:S02]  /*74f0*/  SHF.R.U64 R21, R8, R14.reuse, R11.reuse ;  /* 0x0000000e08157219 */ /* 0x184fe4000000120b */
[----:B------:R-:W-:-:S05]  /*7500*/  SHF.R.U32.HI R6, RZ, R14, R11 ;  /* 0x0000000eff067219 */ /* 0x000fca000001160b */
[----:B------:R-:W2:Y:S01]  /*7510*/  LDC R26, c[0x0][0x638] ;  /* 0x00018e00ff1a7b82 */ /* 0x000ea20000000800 */
[-C--:B---3--:R-:W-:Y:S02]  /*7520*/  SHF.L.U32 R10, R10, R27.reuse, RZ ;  /* 0x0000001b0a0a7219 */ /* 0x088fe400000006ff */
[-CC-:B------:R-:W-:Y:S02]  /*7530*/  SHF.R.U64 R23, R21, R27.reuse, R6.reuse ;  /* 0x0000001b15177219 */ /* 0x180fe40000001206 */
[----:B------:R-:W-:Y:S02]  /*7540*/  LOP3.LUT R32, RZ, R10, RZ, 0x33, !PT ;  /* 0x0000000aff207212 */ /* 0x000fe400078e33ff */
[----:B------:R-:W-:Y:S01]  /*7550*/  SHF.R.U32.HI R11, RZ, R27, R6 ;  /* 0x0000001bff0b7219 */ /* 0x000fe20000011606 */
[----:B------:R-:W3:Y:S01]  /*7560*/  LDC R31, c[0x0][0x610] ;  /* 0x00018400ff1f7b82 */ /* 0x000ee20000000800 */
[----:B------:R-:W-:Y:S01]  /*7570*/  IMAD.MOV.U32 R10, RZ, RZ, R23 ;  /* 0x000000ffff0a7224 */ /* 0x000fe200078e0017 */
[----:B------:R-:W-:Y:S06]  /*7580*/  @!P0 BRA `(.L_x_164) ;  /* 0x0000000000288947 */ /* 0x000fec0003800000 */
        /* <DEDUP_REMOVED lines=10> */
.L_x_164:
[----:B------:R-:W-:Y:S02]  /*7630*/  ISETP.NE.AND P0, PT, R2, 0x1, PT ;  /* 0x000000010200780c */ /* 0x000fe40003f05270 */
[----:B-1----:R-:W-:Y:S01]  /*7640*/  SHF.R.U64 R6, R10, R25, R11 ;  /* 0x000000190a067219 */ /* 0x002fe2000000120b */
[----:B0-----:R-:W-:Y:S01]  /*7650*/  VIADD R11, R24, 0xffffffff ;  /* 0xffffffff180b7836 */ /* 0x001fe20000000000 */
[----:B------:R-:W-:Y:S02]  /*7660*/  SHF.L.U32 R30, R30, R27, RZ ;  /* 0x0000001b1e1e7219 */ /* 0x000fe400000006ff */
[----:B------:R-:W-:Y:S01]  /*7670*/  LOP3.LUT R5, R21, R32, RZ, 0xc0, !PT ;  /* 0x0000002015057212 */ /* 0x000fe200078ec0ff */
[----:B------:R-:W-:-:S04]  /*7680*/  IMAD.MOV R10, RZ, RZ, -R6 ;  /* 0x000000ffff0a7224 */ /* 0x000fc800078e0a06 */
[----:B------:R-:W-:Y:S01]  /*7690*/  IMAD R6, R30, R6, R5 ;  /* 0x000000061e067224 */ /* 0x000fe200078e0205 */
[----:B------:R-:W-:Y:S01]  /*76a0*/  LOP3.LUT R5, R8, R11, RZ, 0xc0, !PT ;  /* 0x0000000b08057212 */ /* 0x000fe200078ec0ff */
[----:B------:R-:W-:Y:S02]  /*76b0*/  @P0 IMAD R7, R9, R20, R4 ;  /* 0x0000001409070224 */ /* 0x000fe400078e0204 */
[----:B--2---:R-:W-:Y:S02]  /*76c0*/  IMAD R4, R10, R26, R23 ;  /* 0x0000001a0a047224 */ /* 0x004fe400078e0217 */
[----:B---3--:R-:W-:Y:S02]  /*76d0*/  IMAD R7, R6, R31, R7 ;  /* 0x0000001f06077224 */ /* 0x008fe400078e0207 */
[----:B------:R-:W-:Y:S02]  /*76e0*/  IMAD R4, R4, R24, R5 ;  /* 0x0000001804047224 */ /* 0x000fe400078e0205 */
[----:B------:R-:W-:-:S02]  /*76f0*/  IMAD.MOV.U32 R8, RZ, RZ, 0x1 ;  /* 0x00000001ff087424 */ /* 0x000fc400078e00ff */
[----:B------:R-:W-:Y:S01]  /*7700*/  IMAD.MOV.U32 R6, RZ, RZ, R22 ;  /* 0x000000ffff067224 */ /* 0x000fe200078e0016 */
[----:B------:R-:W-:Y:S02]  /*7710*/  SEL R19, R4, R7, !P0 ;  /* 0x0000000704137207 */ /* 0x000fe40004000000 */
[----:B------:R-:W-:-:S07]  /*7720*/  SEL R21, R7, R4, !P0 ;  /* 0x0000000407157207 */ /* 0x000fce0004000000 */
.L_x_162:
[----:B------:R-:W-:-:S08]  /*7730*/  NOP ;  /* 0x0000000000007918 */ /* 0x000fd00000000000 */
[----:B------:R-:W0:-:S00]  /*7740*/  USETMAXREG.DEALLOC.CTAPOOL 0x28 ;  /* 0x00000028000079c8 */ /* 0x000e0000080e0500 */
[----:B0-----:R-:W-:-:S13]  /*7750*/  ISETP.NE.AND P0, PT, R3, RZ, PT ;  /* 0x000000ff0300720c */ /* 0x001fda0003f05270 */
[----:B------:R-:W-:Y:S05]  /*7760*/  @P0 EXIT ;  /* 0x000000000000094d */ /* 0x000fea0003800000 */
[----:B------:R-:W-:Y:S01]  /*7770*/  LOP3.LUT P0, RZ, R8, 0xff, RZ, 0xc0, !PT ;  /* 0x000000ff08ff7812 */ /* 0x000fe2000780c0ff */
[----:B------:R-:W-:Y:S02]  /*7780*/  IMAD.MOV.U32 R3, RZ, RZ, 0x1 ;  /* 0x00000001ff037424 */ /* 0x000fe400078e00ff */
[----:B------:R-:W-:-:S10]  /*7790*/  IMAD.MOV.U32 R8, RZ, RZ, RZ ;  /* 0x000000ffff087224 */ /* 0x000fd400078e00ff */
[----:B------:R-:W-:Y:S05]  /*77a0*/  @!P0 BRA `(.L_x_165) ;  /* 0x0000000c00248947 */ /* 0x000fea0003800000 */
[----:B------:R-:W0:Y:S01]  /*77b0*/  LDC R3, c[0x0][0x28c] ;  /* 0x0000a300ff037b82 */ /* 0x000e220000000800 */
[----:B------:R-:W-:Y:S01]  /*77c0*/  ULDC UR5, c[0x0][0x658] ;  /* 0x0001960000057ab9 */ /* 0x000fe20000000800 */
[----:B------:R-:W-:Y:S01]  /*77d0*/  UMOV UR6, 0xffffffff ;  /* 0xffffffff00067882 */ /* 0x000fe20000000000 */
[----:B------:R-:W-:Y:S01]  /*77e0*/  BSSY B0, `(.L_x_165) ;  /* 0x00000c5000007945 */ /* 0x000fe20003800000 */
[----:B------:R-:W-:Y:S01]  /*77f0*/  USHF.L.U32 UR6, UR6, UR5, URZ ;  /* 0x0000000506067299 */ /* 0x000fe2000800063f */
[----:B------:R-:W-:Y:S01]  /*7800*/  IMAD.MOV.U32 R10, RZ, RZ, 0x1 ;  /* 0x00000001ff0a7424 */ /* 0x000fe200078e00ff */
[----:B------:R-:W-:Y:S01]  /*7810*/  LOP3.LUT R9, R18, 0x2, RZ, 0xfc, !PT ;  /* 0x0000000212097812 */ /* 0x000fe200078efcff */
[----:B------:R-:W-:Y:S01]  /*7820*/  IMAD.MOV.U32 R8, RZ, RZ, RZ ;  /* 0x000000ffff087224 */ /* 0x000fe200078e00ff */
[----:B------:R-:W1:Y:S01]  /*7830*/  S2UR UR8, SR_CgaCtaId ;  /* 0x00000000000879c3 */ /* 0x000e620000008800 */
[----:B------:R-:W-:Y:S01]  /*7840*/  ULDC UR4, c[0x0][0x600] ;  /* 0x0001800000047ab9 */ /* 0x000fe20000000800 */
[----:B------:R-:W-:Y:S01]  /*7850*/  UMOV UR7, 0x1 ;  /* 0x0000000100077882 */ /* 0x000fe20000000000 */
[----:B------:R-:W-:-:S02]  /*7860*/  UIADD3 UR15, UR4, -0x1, URZ ;  /* 0xffffffff040f7890 */ /* 0x000fc4000fffe03f */
[----:B------:R-:W-:Y:S02]  /*7870*/  USHF.L.U32 UR17, UR7, UR5, URZ ;  /* 0x0000000507117299 */ /* 0x000fe4000800063f */
[----:B------:R-:W-:Y:S01]  /*7880*/  ULOP3.LUT UR16, URZ, UR6, URZ, 0x33, !UPT ;  /* 0x000000063f107292 */ /* 0x000fe2000f8e333f */
[----:B------:R-:W-:Y:S01]  /*7890*/  ULDC.64 UR20, c[0x0][0x198] ;  /* 0x0000660000147ab9 */ /* 0x000fe20000000a00 */
[----:B0-----:R-:W-:-:S05]  /*78a0*/  VIADD R3, R3, 0x1f ;  /* 0x0000001f03037836 */ /* 0x001fca0000000000 */
[----:B------:R-:W-:Y:S01]  /*78b0*/  SHF.R.S32.HI R4, RZ, 0x1f, R3 ;  /* 0x0000001fff047819 */ /* 0x000fe20000011403 */
[----:B-1----:R-:W-:-:S03]  /*78c0*/  IMAD.U32 R12, RZ, RZ, UR8 ;  /* 0x00000008ff0c7e24 */ /* 0x002fc6000f8e00ff */
[----:B------:R-:W-:Y:S01]  /*78d0*/  LEA.HI R4, R4, R3, RZ, 0x5 ;  /* 0x0000000304047211 */ /* 0x000fe200078f28ff */
[----:B------:R-:W-:-:S03]  /*78e0*/  IMAD.MOV.U32 R3, RZ, RZ, 0x1 ;  /* 0x00000001ff037424 */ /* 0x000fc600078e00ff */
[----:B------:R-:W-:-:S05]  /*78f0*/  SHF.R.S32.HI R11, RZ, 0x5, R4 ;  /* 0x00000005ff0b7819 */ /* 0x000fca0000011404 */
[----:B------:R-:W-:-:S07]  /*7900*/  VIADD R13, R11, 0x1 ;  /* 0x000000010b0d7836 */ /* 0x000fce0000000000 */
.L_x_176:
[----:B------:R-:W-:-:S03]  /*7910*/  UMOV UR4, 0xffffffff ;  /* 0xffffffff00047882 */ /* 0x000fc60000000000 */
[----:B------:R-:W-:Y:S05]  /*7920*/  BRA.DIV UR4, `(.L_x_166) ;  /* 0x0000001204a87947 */ /* 0x000fea000b800000 */
[----:B------:R-:W-:-:S13]  /*7930*/  ELECT P6, URZ, PT ;  /* 0x00000000003f782f */ /* 0x000fda00038c0000 */
.L_x_194:
[----:B------:R-:W0:Y:S01]  /*7940*/  LDC R4, c[0x0][0x28c] ;  /* 0x0000a300ff047b82 */ /* 0x000e220000000800 */
[----:B------:R-:W-:Y:S01]  /*7950*/  BSSY B1, `(.L_x_167) ;  /* 0x000003b000017945 */ /* 0x000fe20003800000 */
[----:B0-----:R-:W-:-:S13]  /*7960*/  ISETP.LT.OR P6, PT, R4, 0x1, !P6 ;  /* 0x000000010400780c */ /* 0x001fda00077c1670 */
[----:B------:R-:W-:Y:S05]  /*7970*/  @P6 BRA `(.L_x_168) ;  /* 0x0000000000e06947 */ /* 0x000fea0003800000 */
[----:B------:R-:W-:Y:S02]  /*7980*/  IMAD R21, R21, 0x2, R12 ;  /* 0x0000000215157824 */ /* 0x000fe400078e020c */
[----:B------:R-:W-:Y:S02]  /*7990*/  IMAD.SHL.U32 R19, R19, 0x40, RZ ;  /* 0x0000004013137824 */ /* 0x000fe400078e00ff */
[----:B------:R-:W-:Y:S02]  /*79a0*/  IMAD.MOV.U32 R22, RZ, RZ, RZ ;  /* 0x000000ffff167224 */ /* 0x000fe400078e00ff */
[----:B------:R-:W-:Y:S02]  /*79b0*/  IMAD.MOV.U32 R4, RZ, RZ, R13 ;  /* 0x000000ffff047224 */ /* 0x000fe400078e000d */
[----:B------:R-:W-:Y:S02]  /*79c0*/  IMAD.MOV.U32 R5, RZ, RZ, R3 ;  /* 0x000000ffff057224 */ /* 0x000fe400078e0003 */
[----:B------:R-:W-:-:S02]  /*79d0*/  IMAD.MOV.U32 R7, RZ, RZ, R8 ;  /* 0x000000ffff077224 */ /* 0x000fc400078e0008 */
[----:B------:R-:W-:-:S07]  /*79e0*/  IMAD.SHL.U32 R21, R21, 0x80, RZ ;  /* 0x0000008015157824 */ /* 0x000fce00078e00ff */
.L_x_171:
[----:B------:R-:W0:Y:S01]  /*79f0*/  S2UR UR4, SR_CgaCtaId ;  /* 0x00000000000479c3 */ /* 0x000e220000008800 */
[----:B------:R-:W-:Y:S02]  /*7a00*/  MOV R15, 0x400 ;  /* 0x00000400000f7802 */ /* 0x000fe40000000f00 */
[----:B------:R-:W-:Y:S02]  /*7a10*/  SHF.L.U32 R14, R5, 0x1f, RZ ;  /* 0x0000001f050e7819 */ /* 0x000fe400000006ff */
[----:B------:R-:W-:Y:S01]  /*7a20*/  ISETP.NE.AND P1, PT, R0, RZ, PT ;  /* 0x000000ff0000720c */ /* 0x000fe20003f25270 */
[----:B0-----:R-:W-:-:S05]  /*7a30*/  IMAD.U32 R12, RZ, RZ, UR4 ;  /* 0x00000004ff0c7e24 */ /* 0x001fca000f8e00ff */
[----:B------:R-:W-:-:S07]  /*7a40*/  LEA R20, R12, R15, 0x18 ;  /* 0x0000000f0c147211 */ /* 0x000fce00078ec0ff */
[----:B------:R-:W0:Y:S01]  /*7a50*/  @!P1 LDC R15, c[0x0][0x500] ;  /* 0x00014000ff0f9b82 */ /* 0x000e220000000800 */
[----:B------:R-:W-:-:S04]  /*7a60*/  IMAD R23, R7, 0x8, R20 ;  /* 0x0000000807177824 */ /* 0x000fc800078e0214 */
[----:B------:R-:W1:Y:S02]  /*7a70*/  SYNCS.PHASECHK.TRANS64.TRYWAIT P0, [R23+URZ+0x58], R14 ;  /* 0x0000580e170075a7 */ /* 0x000e64000800017f */
[----:B-1----:R-:W-:Y:S05]  /*7a80*/  @!P0 BRA `(.L_x_169) ;  /* 0x0000001000708947 */ /* 0x002fea0003800000 */
.L_x_195:
[----:B-1----:R-:W-:Y:S01]  /*7a90*/  PRMT R14, R9, 0x9910, RZ ;  /* 0x00009910090e7816 */ /* 0x002fe200000000ff */
[----:B0-----:R0:W-:Y:S03]  /*7aa0*/  @!P1 SYNCS.ARRIVE.TRANS64 RZ, [R23+URZ], R15 ;  /* 0x0000000f17ff99a7 */ /* 0x0011e6000800003f */
[----:B------:R-:W-:-:S13]  /*7ab0*/  ISETP.NE.AND P0, PT, R14, 0x2, PT ;  /* 0x000000020e00780c */ /* 0x000fda0003f05270 */
[----:B0-----:R-:W-:Y:S05]  /*7ac0*/  @P0 BRA `(.L_x_170) ;  /* 0x0000000000040947 */ /* 0x001fea0003800000 */
[----:B------:R-:W-:Y:S01]  /*7ad0*/  BPT.TRAP 0x1 ;  /* 0x000000040000795c */ /* 0x000fe20000300000 */
.L_x_170:
[----:B------:R-:W-:Y:S01]  /*7ae0*/  IMAD R14, R7, 0x2, R12 ;  /* 0x00000002070e7824 */ /* 0x000fe200078e020c */
[----:B------:R-:W-:Y:S01]  /*7af0*/  R2UR UR9, R23 ;  /* 0x00000000170972ca */ /* 0x000fe200000e0000 */
[----:B------:R-:W-:Y:S01]  /*7b00*/  VIADD R4, R4, 0xffffffff ;  /* 0xffffffff04047836 */ /* 0x000fe20000000000 */
[----:B------:R-:W-:Y:S01]  /*7b10*/  UIADD3 UR4, UP0, UR20, 0xf0, URZ ;  /* 0x000000f014047890 */ /* 0x000fe2000ff1e03f */
[----:B------:R-:W-:Y:S01]  /*7b20*/  IMAD.SHL.U32 R14, R14, 0x1000, RZ ;  /* 0x000010000e0e7824 */ /* 0x000fe200078e00ff */
[----:B------:R-:W-:Y:S01]  /*7b30*/  R2UR UR11, R21 ;  /* 0x00000000150b72ca */ /* 0x000fe200000e0000 */
[----:B------:R-:W-:Y:S01]  /*7b40*/  UIADD3 UR22, UP1, UR20, 0x1f0, URZ ;  /* 0x000001f014167890 */ /* 0x000fe2000ff3e03f */
[----:B------:R-:W-:Y:S01]  /*7b50*/  R2UR UR10, R22 ;  /* 0x00000000160a72ca */ /* 0x000fe200000e0000 */
[--C-:B------:R-:W-:Y:S01]  /*7b60*/  IMAD R14, R14, 0x2, R20.reuse ;  /* 0x000000020e0e7824 */ /* 0x100fe200078e0214 */
[----:B------:R-:W-:Y:S01]  /*7b70*/  R2UR UR12, R6 ;  /* 0x00000000060c72ca */ /* 0x000fe200000e0000 */
[----:B------:R-:W-:Y:S01]  /*7b80*/  IMAD R20, R7, 0x1000, R20 ;  /* 0x0000100007147824 */ /* 0x000fe200078e0214 */
[----:B------:R-:W-:Y:S01]  /*7b90*/  R2UR UR18, R19 ;  /* 0x00000000131272ca */ /* 0x000fe200000e0000 */
[----:B------:R-:W-:Y:S01]  /*7ba0*/  VIADD R7, R7, 0x1 ;  /* 0x0000000107077836 */ /* 0x000fe20000000000 */
[----:B------:R-:W-:Y:S01]  /*7bb0*/  R2UR UR5, R14 ;  /* 0x000000000e0572ca */ /* 0x000fe200000e0000 */
[----:B------:R-:W-:Y:S01]  /*7bc0*/  UIADD3.X UR23, URZ, UR21, URZ, UP1, !UPT ;  /* 0x000000153f177290 */ /* 0x000fe20008ffe43f */
[----:B------:R-:W-:Y:S01]  /*7bd0*/  R2UR UR8, R20 ;  /* 0x00000000140872ca */ /* 0x000fe200000e0000 */
[----:B------:R-:W-:Y:S01]  /*7be0*/  UMOV UR19, 0x30000 ;  /* 0x0003000000137882 */ /* 0x000fe20000000000 */
[----:B------:R-:W-:Y:S01]  /*7bf0*/  ISETP.GT.AND P1, PT, R4, 0x1, PT ;  /* 0x000000010400780c */ /* 0x000fe20003f24270 */
[----:B------:R-:W-:Y:S01]  /*7c00*/  UMOV UR6, 0x0 ;  /* 0x0000000000067882 */ /* 0x000fe20000000000 */
[----:B------:R-:W-:Y:S01]  /*7c10*/  UMOV UR7, 0x10000000 ;  /* 0x1000000000077882 */ /* 0x000fe20000000000 */
[----:B------:R-:W-:Y:S01]  /*7c20*/  ISETP.NE.AND P0, PT, R7, 0xb, PT ;  /* 0x0000000b0700780c */ /* 0x000fe20003f05270 */
[----:B------:R-:W-:-:S03]  /*7c30*/  VIADD R22, R22, 0x20 ;  /* 0x0000002016167836 */ /* 0x000fc60000000000 */
[----:B------:R-:W-:Y:S02]  /*7c40*/  SEL R14, RZ, 0x1, P0 ;  /* 0x00000001ff0e7807 */ /* 0x000fe40000000000 */
[----:B------:R-:W-:Y:S01]  /*7c50*/  UIADD3 UR13, UR5, 0x180, URZ ;  /* 0x00000180050d7890 */ /* 0x000fe2000fffe03f */
[----:B------:R-:W-:Y:S01]  /*7c60*/  SEL R7, R7, RZ, P0 ;  /* 0x000000ff07077207 */ /* 0x000fe20000000000 */
[----:B------:R-:W-:Y:S01]  /*7c70*/  UIADD3.X UR5, URZ, UR21, URZ, UP0, !UPT ;  /* 0x000000153f057290 */ /* 0x000fe200087fe43f */
[----:B------:R-:W-:Y:S01]  /*7c80*/  LOP3.LUT R5, R5, R14, RZ, 0x3c, !PT ;  /* 0x0000000e05057212 */ /* 0x000fe200078e3cff */
[----:B------:R-:W-:-:S03]  /*7c90*/  UIADD3 UR14, UR8, 0x2c180, URZ ;  /* 0x0002c180080e7890 */ /* 0x000fc6000fffe03f */
[----:B------:R-:W-:-:S04]  /*7ca0*/  UMOV UR8, UR13 ;  /* 0x0000000d00087c82 */ /* 0x000fc80008000000 */
[----:B------:R0:W-:Y:S02]  /*7cb0*/  UTMALDG.3D.MULTICAST [UR8], [UR4], UR19, desc[UR6] ;  /* 0x00000608040073b4 */ /* 0x0001e40008011813 */
[----:B0-----:R-:W-:Y:S01]  /*7cc0*/  UMOV UR8, UR14 ;  /* 0x0000000e00087c82 */ /* 0x001fe20008000000 */
[----:B------:R-:W-:Y:S02]  /*7cd0*/  UMOV UR11, UR18 ;  /* 0x00000012000b7c82 */ /* 0x000fe40008000000 */
[----:B------:R0:W-:Y:S02]  /*7ce0*/  UTMALDG.3D [UR8], [UR22], desc[UR6] ;  /* 0x00000608160075b4 */ /* 0x0001e40008011000 */
[----:B0-----:R-:W-:Y:S05]  /*7cf0*/  @P1 BRA `(.L_x_171) ;  /* 0xfffffffc003c1947 */ /* 0x001fea000383ffff */
.L_x_168:
[----:B------:R-:W-:Y:S05]  /*7d00*/  BSYNC B1 ;  /* 0x0000000000017941 */ /* 0x000fea0003800000 */
.L_x_167:
[----:B------:R-:W-:Y:S01]  /*7d10*/  LOP3.LUT P1, RZ, R10, 0xff, RZ, 0xc0, !PT ;  /* 0x000000ff0aff7812 */ /* 0x000fe2000782c0ff */
[C---:B------:R-:W-:Y:S01]  /*7d20*/  IMAD.IADD R7, R11.reuse, 0x1, R8 ;  /* 0x000000010b077824 */ /* 0x040fe200078e0208 */
[----:B------:R-:W-:Y:S01]  /*7d30*/  ULDC.64 UR4, c[0x0][0x650] ;  /* 0x0001940000047ab9 */ /* 0x000fe20000000a00 */
[----:B------:R-:W-:Y:S01]  /*7d40*/  ISETP.GE.U32.AND P2, PT, R11, 0xb, PT ;  /* 0x0000000b0b00780c */ /* 0x000fe20003f46070 */
[----:B------:R-:W-:Y:S01]  /*7d50*/  BSSY B1, `(.L_x_172) ;  /* 0x000006b000017945 */ /* 0x000fe20003800000 */
[----:B------:R-:W-:Y:S01]  /*7d60*/  IMAD.MOV.U32 R21, RZ, RZ, -0x1 ;  /* 0xffffffffff157424 */ /* 0x000fe200078e00ff */
[----:B------:R-:W-:Y:S01]  /*7d70*/  ISETP.GT.U32.AND P0, PT, R7, 0xa, PT ;  /* 0x0000000a0700780c */ /* 0x000fe20003f04070 */
[----:B------:R-:W-:Y:S01]  /*7d80*/  IMAD.MOV.U32 R19, RZ, RZ, -0x1 ;  /* 0xffffffffff137424 */ /* 0x000fe200078e00ff */
[----:B------:R-:W-:Y:S02]  /*7d90*/  PRMT R10, RZ, 0x7610, R10 ;  /* 0x00007610ff0a7816 */ /* 0x000fe4000000000a */
[----:B------:R-:W-:-:S03]  /*7da0*/  ISETP.LT.U32.AND P0, PT, R11, 0xb, P0 ;  /* 0x0000000b0b00780c */ /* 0x000fc60000701070 */
[----:B------:R-:W0:Y:S01]  /*7db0*/  @P1 S2R R12, SR_CgaCtaId ;  /* 0x00000000000c1919 */ /* 0x000e220000008800 */
[----:B------:R-:W-:-:S04]  /*7dc0*/  @P1 MOV R5, 0x400 ;  /* 0x0000040000051802 */ /* 0x000fc80000000f00 */
[----:B0-----:R-:W-:Y:S01]  /*7dd0*/  @P1 LEA R6, R12, R5, 0x18 ;  /* 0x000000050c061211 */ /* 0x001fe200078ec0ff */
[----:B------:R-:W-:Y:S01]  /*7de0*/  IMAD.WIDE.U32 R4, R7, -0x45d1745d, RZ ;  /* 0xba2e8ba307047825 */ /* 0x000fe200078e00ff */
[----:B------:R-:W-:Y:S02]  /*7df0*/  SEL R4, RZ, 0x1, !P0 ;  /* 0x00000001ff047807 */ /* 0x000fe40004000000 */
[----:B------:R0:W-:Y:S01]  /*7e00*/  @P1 SYNCS.ARRIVE.TRANS64.A1T0 RZ, [R6+URZ+0xc8], RZ ;  /* 0x0000c8ff06ff19a7 */ /* 0x0001e2000810003f */
[----:B------:R-:W-:Y:S02]  /*7e10*/  IADD3 R16, P1, R16, UR36, RZ ;  /* 0x0000002410107c10 */ /* 0x000fe4000ff3e0ff */
[----:B------:R-:W-:Y:S02]  /*7e20*/  LOP3.LUT R3, R3, R4, RZ, 0x3c, !PT ;  /* 0x0000000403037212 */ /* 0x000fe400078e3cff */
[----:B------:R-:W-:Y:S02]  /*7e30*/  IADD3.X R17, R17, UR42, RZ, P1, !PT ;  /* 0x0000002a11117c10 */ /* 0x000fe40008ffe4ff */
[----:B------:R-:W-:-:S02]  /*7e40*/  ISETP.GE.U32.AND P0, PT, R16, UR4, PT ;  /* 0x0000000410007c0c */ /* 0x000fc4000bf06070 */
[----:B0-----:R-:W-:Y:S02]  /*7e50*/  SHF.R.U32.HI R6, RZ, 0x3, R5 ;  /* 0x00000003ff067819 */ /* 0x001fe40000011605 */
[----:B------:R-:W-:Y:S02]  /*7e60*/  ISETP.GE.U32.AND.EX P0, PT, R17, UR5, PT, P0 ;  /* 0x0000000511007c0c */ /* 0x000fe4000bf06100 */
[----:B------:R-:W-:Y:S01]  /*7e70*/  @P2 LOP3.LUT R3, R3, 0x1, R6, 0x78, !PT ;  /* 0x0000000103032812 */ /* 0x000fe200078e7806 */
[----:B------:R-:W-:Y:S01]  /*7e80*/  IMAD R8, R6, -0xb, R7 ;  /* 0xfffffff506087824 */ /* 0x000fe200078e0207 */
[----:B------:R-:W-:Y:S01]  /*7e90*/  PRMT R4, RZ, 0x7610, R4 ;  /* 0x00007610ff047816 */ /* 0x000fe20000000004 */
[----:B------:R-:W-:-:S08]  /*7ea0*/  IMAD.MOV.U32 R6, RZ, RZ, -0x1 ;  /* 0xffffffffff067424 */ /* 0x000fd000078e00ff */
[----:B------:R-:W-:Y:S05]  /*7eb0*/  @P0 BRA `(.L_x_173) ;  /* 0x0000000400500947 */ /* 0x000fea0003800000 */
[----:B------:R-:W0:Y:S01]  /*7ec0*/  S2R R19, SR_CTAID.X ;  /* 0x0000000000137919 */ /* 0x000e220000002500 */
[----:B------:R-:W-:Y:S01]  /*7ed0*/  ULDC.64 UR4, c[0x0][0x628] ;  /* 0x00018a0000047ab9 */ /* 0x000fe20000000a00 */
[----:B------:R-:W1:Y:S01]  /*7ee0*/  LDC R20, c[0x0][0x144] ;  /* 0x00005100ff147b82 */ /* 0x000e620000000800 */
[----:B------:R-:W-:Y:S01]  /*7ef0*/  ISETP.NE.U32.AND P0, PT, RZ, UR4, PT ;  /* 0x00000004ff007c0c */ /* 0x000fe2000bf05070 */
[----:B------:R-:W2:Y:S01]  /*7f00*/  S2R R14, SR_CTAID.Y ;  /* 0x00000000000e7919 */ /* 0x000ea20000002600 */
[----:B------:R-:W-:Y:S01]  /*7f10*/  ULDC UR7, c[0x0][0x630] ;  /* 0x00018c0000077ab9 */ /* 0x000fe20000000800 */
[----:B------:R-:W-:Y:S01]  /*7f20*/  ULDC UR8, c[0x0][0x150] ;  /* 0x0000540000087ab9 */ /* 0x000fe20000000800 */
[----:B------:R-:W-:Y:S01]  /*7f30*/  ISETP.NE.AND.EX P0, PT, RZ, UR5, PT, P0 ;  /* 0x00000005ff007c0c */ /* 0x000fe2000bf05300 */
[----:B------:R-:W-:Y:S02]  /*7f40*/  IMAD.MOV.U32 R4, RZ, RZ, R16 ;  /* 0x000000ffff047224 */ /* 0x000fe400078e0010 */
[----:B------:R-:W-:Y:S01]  /*7f50*/  IMAD.MOV.U32 R5, RZ, RZ, R17 ;  /* 0x000000ffff057224 */ /* 0x000fe200078e0011 */
[----:B0-----:R-:W-:-:S09]  /*7f60*/  I2FP.F32.U32 R21, R19 ;  /* 0x0000001300157245 */ /* 0x001fd20000201000 */
[----:B------:R-:W-:Y:S05]  /*7f70*/  @!P0 BRA `(.L_x_174) ;  /* 0x0000000000288947 */ /* 0x000fea0003800000 */
[----:B------:R-:W-:Y:S02]  /*7f80*/  ULDC UR6, c[0x0][0x634] ;  /* 0x00018d0000067ab9 */ /* 0x000fe40000000800 */
[----:B------:R-:W-:-:S05]  /*7f90*/  IADD3 R5, P0, R16, UR6, RZ ;  /* 0x0000000610057c10 */ /* 0x000fca000ff1e0ff */
[----:B------:R-:W-:-:S04]  /*7fa0*/  IMAD.X R15, RZ, RZ, R17, P0 ;  /* 0x000000ffff0f7224 */ /* 0x000fc800000e0611 */
[----:B------:R-:W-:-:S04]  /*7fb0*/  IMAD.WIDE.U32 R6, R15, UR4, RZ ;  /* 0x000000040f067c25 */ /* 0x000fc8000f8e00ff */
[----:B------:R-:W-:-:S04]  /*7fc0*/  IMAD.WIDE.U32 R6, P0, R5, UR5, R6 ;  /* 0x0000000505067c25 */ /* 0x000fc8000f800006 */
[----:B------:R-:W-:-:S04]  /*7fd0*/  IMAD.WIDE.U32 R4, R5, UR4, RZ ;  /* 0x0000000405047c25 */ /* 0x000fc8000f8e00ff */
[----:B------:R-:W-:Y:S01]  /*7fe0*/  IMAD.MOV.U32 R4, RZ, RZ, R7 ;  /* 0x000000ffff047224 */ /* 0x000fe200078e0007 */
[----:B------:R-:W-:Y:S01]  /*7ff0*/  IADD3 RZ, P1, R5, R6, RZ ;  /* 0x0000000605ff7210 */ /* 0x000fe20007f3e0ff */
[----:B------:R-:W-:-:S04]  /*8000*/  IMAD.X R5, RZ, RZ, RZ, P0 ;  /* 0x000000ffff057224 */ /* 0x000fc800000e06ff */
[----:B------:R-:W-:-:S08]  /*8010*/  IMAD.WIDE.U32.X R4, R15, UR5, R4, P1 ;  /* 0x000000050f047c25 */ /* 0x000fd000088e0404 */
.L_x_174:
[----:B------:R-:W-:Y:S01]  /*8020*/  FMUL R21, R21, UR8 ;  /* 0x0000000815157c20 */ /* 0x000fe20008400000 */
[--C-:B------:R-:W-:Y:S01]  /*8030*/  SHF.R.U64 R15, R4, UR7, R5.reuse ;  /* 0x00000007040f7c19 */ /* 0x100fe20008001205 */
[----:B------:R-:W-:Y:S01]  /*8040*/  ULDC.64 UR4, c[0x0][0x620] ;  /* 0x0001880000047ab9 */ /* 0x000fe20000000a00 */
[----:B------:R-:W-:Y:S01]  /*8050*/  SHF.R.U32.HI R4, RZ, UR7, R5 ;  /* 0x00000007ff047c19 */ /* 0x000fe20008011605 */
[----:B------:R-:W-:Y:S01]  /*8060*/  ULDC.64 UR6, c[0x0][0x640] ;  /* 0x0001900000067ab9 */ /* 0x000fe20000000a00 */
[----:B------:R-:W-:Y:S01]  /*8070*/  IADD3 R5, P0, RZ, -R15, RZ ;  /* 0x8000000fff057210 */ /* 0x000fe20007f1e0ff */
[----:B------:R-:W0:Y:S04]  /*8080*/  F2I.U32.TRUNC.NTZ R21, R21 ;  /* 0x0000001500157305 */ /* 0x000e28000020f000 */
[----:B------:R-:W-:Y:S01]  /*8090*/  IMAD.X R4, RZ, RZ, ~R4, P0 ;  /* 0x000000ffff047224 */ /* 0x000fe200000e0e04 */
[----:B------:R-:W-:-:S03]  /*80a0*/  ISETP.NE.U32.AND P0, PT, RZ, UR6, PT ;  /* 0x00000006ff007c0c */ /* 0x000fc6000bf05070 */
[----:B------:R-:W-:Y:S01]  /*80b0*/  IMAD R4, R4, UR4, RZ ;  /* 0x0000000404047c24 */ /* 0x000fe2000f8e02ff */
[----:B------:R-:W-:-:S03]  /*80c0*/  ISETP.NE.AND.EX P0, PT, RZ, UR7, PT, P0 ;  /* 0x00000007ff007c0c */ /* 0x000fc6000bf05300 */
[C---:B------:R-:W-:Y:S01]  /*80d0*/  IMAD R7, R5.reuse, UR5, R4 ;  /* 0x0000000505077c24 */ /* 0x040fe2000f8e0204 */
[----:B------:R-:W-:Y:S01]  /*80e0*/  ULDC UR5, c[0x0][0x154] ;  /* 0x0000550000057ab9 */ /* 0x000fe20000000800 */
[----:B------:R-:W-:Y:S01]  /*80f0*/  IMAD.WIDE.U32 R4, R5, UR4, R16 ;  /* 0x0000000405047c25 */ /* 0x000fe2000f8e0010 */
[----:B------:R-:W-:-:S03]  /*8100*/  ULDC UR4, c[0x0][0x618] ;  /* 0x0001860000047ab9 */ /* 0x000fc60000000800 */
[----:B0-----:R-:W-:Y:S02]  /*8110*/  IMAD.MOV R6, RZ, RZ, -R21 ;  /* 0x000000ffff067224 */ /* 0x001fe400078e0a15 */
[----:B------:R-:W0:Y:S01]  /*8120*/  LDC R21, c[0x0][0x148] ;  /* 0x00005200ff157b82 */ /* 0x000e220000000800 */
[----:B------:R-:W-:Y:S02]  /*8130*/  IMAD.IADD R5, R5, 0x1, R7 ;  /* 0x0000000105057824 */ /* 0x000fe400078e0207 */
[----:B-1----:R-:W-:Y:S01]  /*8140*/  IMAD R19, R20, R6, R19 ;  /* 0x0000000614137224 */ /* 0x002fe200078e0213 */
[----:B--2---:R-:W-:Y:S02]  /*8150*/  I2FP.F32.U32 R6, R14 ;  /* 0x0000000e00067245 */ /* 0x004fe40000201000 */
[--C-:B------:R-:W-:Y:S02]  /*8160*/  SHF.R.U64 R20, R4, UR4, R5.reuse ;  /* 0x0000000404147c19 */ /* 0x100fe40008001205 */
[----:B------:R-:W-:Y:S01]  /*8170*/  SHF.R.U32.HI R5, RZ, UR4, R5 ;  /* 0x00000004ff057c19 */ /* 0x000fe20008011605 */
[----:B------:R-:W-:Y:S01]  /*8180*/  FMUL R6, R6, UR5 ;  /* 0x0000000506067c20 */ /* 0x000fe20008400000 */
[----:B------:R-:W-:-:S02]  /*8190*/  ULDC UR4, c[0x0][0x608] ;  /* 0x0001820000047ab9 */ /* 0x000fc40000000800 */
[--C-:B------:R-:W-:Y:S01]  /*81a0*/  SHF.R.U64 R23, R20, UR4, R5.reuse ;  /* 0x0000000414177c19 */ /* 0x100fe20008001205 */
[----:B------:R1:W2:Y:S01]  /*81b0*/  F2I.U32.TRUNC.NTZ R24, R6 ;  /* 0x0000000600187305 */ /* 0x0002a2000020f000 */
[----:B------:R-:W-:Y:S01]  /*81c0*/  SHF.R.U32.HI R4, RZ, UR4, R5 ;  /* 0x00000004ff047c19 */ /* 0x000fe20008011605 */
[----:B------:R-:W-:-:S03]  /*81d0*/  ULDC UR4, c[0x0][0x658] ;  /* 0x0001960000047ab9 */ /* 0x000fc60000000800 */
[--C-:B------:R-:W-:Y:S02]  /*81e0*/  SHF.R.U64 R22, R23, UR4, R4.reuse ;  /* 0x0000000417167c19 */ /* 0x100fe40008001204 */
[----:B------:R-:W-:-:S03]  /*81f0*/  SHF.R.U32.HI R25, RZ, UR4, R4 ;  /* 0x00000004ff197c19 */ /* 0x000fc60008011604 */
[----:B------:R-:W-:Y:S02]  /*8200*/  IMAD.MOV.U32 R4, RZ, RZ, R22 ;  /* 0x000000ffff047224 */ /* 0x000fe400078e0016 */
[----:B------:R-:W-:Y:S01]  /*8210*/  IMAD.MOV.U32 R5, RZ, RZ, R25 ;  /* 0x000000ffff057224 */ /* 0x000fe200078e0019 */
[----:B-1----:R-:W-:Y:S06]  /*8220*/  @!P0 BRA `(.L_x_175) ;  /* 0x0000000000288947 */ /* 0x002fec0003800000 */
        /* <DEDUP_REMOVED lines=10> */
.L_x_175:
[----:B------:R-:W-:Y:S01]  /*82d0*/  ISETP.NE.AND P0, PT, R2, 0x1, PT ;  /* 0x000000010200780c */ /* 0x000fe20003f05270 */
[----:B------:R-:W-:Y:S01]  /*82e0*/  ULDC UR4, c[0x0][0x648] ;  /* 0x0001920000047ab9 */ /* 0x000fe20000000800 */
[----:B------:R-:W-:Y:S01]  /*82f0*/  LOP3.LUT R23, R23, UR16, RZ, 0xc0, !PT ;  /* 0x0000001017177c12 */ /* 0x000fe2000f8ec0ff */
[----:B--2---:R-:W-:Y:S01]  /*8300*/  IMAD.MOV R24, RZ, RZ, -R24 ;  /* 0x000000ffff187224 */ /* 0x004fe200078e0a18 */
[----:B------:R-:W-:Y:S01]  /*8310*/  SHF.R.U64 R4, R4, UR4, R5 ;  /* 0x0000000404047c19 */ /* 0x000fe20008001205 */
[----:B------:R-:W-:Y:S01]  /*8320*/  ULDC UR4, c[0x0][0x638] ;  /* 0x00018e0000047ab9 */ /* 0x000fe20000000800 */
[----:B------:R-:W-:Y:S01]  /*8330*/  LOP3.LUT R7, R20, UR15, RZ, 0xc0, !PT ;  /* 0x0000000f14077c12 */ /* 0x000fe2000f8ec0ff */
[----:B------:R-:W-:Y:S01]  /*8340*/  ULDC UR5, c[0x0][0x610] ;  /* 0x0001840000057ab9 */ /* 0x000fe20000000800 */
[----:B------:R-:W-:Y:S02]  /*8350*/  IMAD.MOV.U32 R6, RZ, RZ, R15 ;  /* 0x000000ffff067224 */ /* 0x000fe400078e000f */
[----:B------:R-:W-:-:S02]  /*8360*/  IMAD.MOV R5, RZ, RZ, -R4 ;  /* 0x000000ffff057224 */ /* 0x000fc400078e0a04 */
[----:B------:R-:W-:Y:S02]  /*8370*/  IMAD R4, R4, UR17, R23 ;  /* 0x0000001104047c24 */ /* 0x000fe4000f8e0217 */
[----:B0-----:R-:W-:Y:S02]  /*8380*/  @P0 IMAD R19, R21, R24, R14 ;  /* 0x0000001815130224 */ /* 0x001fe400078e020e */
[----:B------:R-:W-:Y:S01]  /*8390*/  IMAD R22, R5, UR4, R22 ;  /* 0x0000000405167c24 */ /* 0x000fe2000f8e0216 */
[----:B------:R-:W-:Y:S01]  /*83a0*/  ULDC UR4, c[0x0][0x600] ;  /* 0x0001800000047ab9 */ /* 0x000fe20000000800 */
[----:B------:R-:W-:Y:S02]  /*83b0*/  IMAD R21, R4, UR5, R19 ;  /* 0x0000000504157c24 */ /* 0x000fe4000f8e0213 */
[----:B------:R-:W-:Y:S02]  /*83c0*/  IMAD R22, R22, UR4, R7 ;  /* 0x0000000416167c24 */ /* 0x000fe4000f8e0207 */
[----:B------:R-:W-:-:S03]  /*83d0*/  IMAD.MOV.U32 R4, RZ, RZ, 0x1 ;  /* 0x00000001ff047424 */ /* 0x000fc600078e00ff */
[----:B------:R-:W-:Y:S02]  /*83e0*/  SEL R19, R22, R21, !P0 ;  /* 0x0000001516137207 */ /* 0x000fe40004000000 */
[----:B------:R-:W-:-:S07]  /*83f0*/  SEL R21, R21, R22, !P0 ;  /* 0x0000001615157207 */ /* 0x000fce0004000000 */
.L_x_173:
[----:B------:R-:W-:Y:S05]  /*8400*/  BSYNC B1 ;  /* 0x0000000000017941 */ /* 0x000fea0003800000 */
.L_x_172:
[----:B------:R-:W-:-:S13]  /*8410*/  LOP3.LUT P0, RZ, R4, 0xff, RZ, 0xc0, !PT ;  /* 0x000000ff04ff7812 */ /* 0x000fda000780c0ff */
[----:B------:R-:W-:Y:S05]  /*8420*/  @P0 BRA `(.L_x_176) ;  /* 0xfffffff400380947 */ /* 0x000fea000383ffff */
[----:B------:R-:W-:Y:S05]  /*8430*/  BSYNC B0 ;  /* 0x0000000000007941 */ /* 0x000fea0003800000 */
.L_x_165:
[----:B------:R-:W-:-:S03]  /*8440*/  UMOV UR4, 0xffffffff ;  /* 0xffffffff00047882 */ /* 0x000fc60000000000 */
[----:B------:R-:W-:Y:S05]  /*8450*/  BRA.DIV UR4, `(.L_x_177) ;  /* 0x0000000a04107947 */ /* 0x000fea000b800000 */
[----:B------:R-:W-:-:S13]  /*8460*/  ELECT P6, URZ, PT ;  /* 0x00000000003f782f */ /* 0x000fda00038c0000 */
.L_x_198:
[----:B------:R-:W-:Y:S04]  /*8470*/  BSSY B0, `(.L_x_178) ;  /* 0x000006a000007945 */ /* 0x000fe80003800000 */
[----:B------:R-:W-:Y:S05]  /*8480*/  @!P6 BRA `(.L_x_179) ;  /* 0x0000000400a0e947 */ /* 0x000fea0003800000 */
[----:B------:R-:W-:-:S04]  /*8490*/  LOP3.LUT R18, R18, 0x2, RZ, 0xfc, !PT ;  /* 0x0000000212127812 */ /* 0x000fc800078efcff */
[----:B------:R-:W-:-:S13]  /*84a0*/  ISETP.NE.AND P0, PT, R18, 0x3, PT ;  /* 0x000000031200780c */ /* 0x000fda0003f05270 */
[----:B------:R-:W-:Y:S05]  /*84b0*/  @!P0 BRA `(.L_x_180) ;  /* 0x0000000000048947 */ /* 0x000fea0003800000 */
[----:B------:R-:W-:Y:S01]  /*84c0*/  BPT.TRAP 0x1 ;  /* 0x000000040000795c */ /* 0x000fe20000300000 */
.L_x_180:
[----:B------:R-:W0:Y:S01]  /*84d0*/  S2R R5, SR_CgaCtaId ;  /* 0x0000000000057919 */ /* 0x000e220000008800 */
[----:B------:R-:W-:Y:S02]  /*84e0*/  MOV R0, 0x400 ;  /* 0x0000040000007802 */ /* 0x000fe40000000f00 */
[----:B------:R-:W-:Y:S02]  /*84f0*/  SHF.L.U32 R2, R3, 0x1f, RZ ;  /* 0x0000001f03027819 */ /* 0x000fe400000006ff */
[----:B0-----:R-:W-:-:S05]  /*8500*/  LEA R5, R5, R0, 0x18 ;  /* 0x0000000005057211 */ /* 0x001fca00078ec0ff */
[----:B------:R-:W-:-:S04]  /*8510*/  VIADD R5, R5, 0x58 ;  /* 0x0000005805057836 */ /* 0x000fc80000000000 */
[C---:B------:R-:W-:Y:S02]  /*8520*/  IMAD R7, R8.reuse, 0x8, R5 ;  /* 0x0000000808077824 */ /* 0x040fe400078e0205 */
[----:B------:R-:W-:Y:S02]  /*8530*/  VIADD R8, R8, 0x1 ;  /* 0x0000000108087836 */ /* 0x000fe40000000000 */
[----:B------:R-:W0:Y:S03]  /*8540*/  SYNCS.PHASECHK.TRANS64.TRYWAIT P0, [R7+URZ], R2 ;  /* 0x00000002070075a7 */ /* 0x000e26000800017f */
[----:B------:R-:W-:-:S04]  /*8550*/  ISETP.NE.AND P1, PT, R8, 0xb, PT ;  /* 0x0000000b0800780c */ /* 0x000fc80003f25270 */
[----:B------:R-:W-:Y:S02]  /*8560*/  SEL R0, RZ, 0x1, P1 ;  /* 0x00000001ff007807 */ /* 0x000fe40000800000 */
[----:B------:R-:W-:Y:S02]  /*8570*/  SEL R8, R8, RZ, P1 ;  /* 0x000000ff08087207 */ /* 0x000fe40000800000 */
[----:B------:R-:W-:-:S03]  /*8580*/  LOP3.LUT R9, R3, R0, RZ, 0x3c, !PT ;  /* 0x0000000003097212 */ /* 0x000fc600078e3cff */
[----:B------:R-:W-:Y:S01]  /*8590*/  IMAD R6, R8, 0x8, R5 ;  /* 0x0000000808067824 */ /* 0x000fe200078e0205 */
[----:B------:R-:W-:Y:S01]  /*85a0*/  SHF.L.U32 R3, R9, 0x1f, RZ ;  /* 0x0000001f09037819 */ /* 0x000fe200000006ff */
[----:B0-----:R-:W-:Y:S06]  /*85b0*/  @!P0 BRA `(.L_x_181) ;  /* 0x0000000400d88947 */ /* 0x001fec0003800000 */
.L_x_199:
[----:B------:R-:W1:Y:S01]  /*85c0*/  SYNCS.PHASECHK.TRANS64.TRYWAIT P0, [R6+URZ], R3 ;  /* 0x00000003060075a7 */ /* 0x000e62000800017f */
[----:B------:R-:W-:-:S05]  /*85d0*/  VIADD R0, R8, 0x1 ;  /* 0x0000000108007836 */ /* 0x000fca0000000000 */
[----:B------:R-:W-:-:S04]  /*85e0*/  ISETP.NE.AND P1, PT, R0, 0xb, PT ;  /* 0x0000000b0000780c */ /* 0x000fc80003f25270 */
[----:B0-----:R-:W-:Y:S02]  /*85f0*/  SEL R2, RZ, 0x1, P1 ;  /* 0x00000001ff027807 */ /* 0x001fe40000800000 */
[----:B------:R-:W-:Y:S02]  /*8600*/  SEL R0, R0, RZ, P1 ;  /* 0x000000ff00007207 */ /* 0x000fe40000800000 */
[----:B------:R-:W-:-:S03]  /*8610*/  LOP3.LUT R9, R9, R2, RZ, 0x3c, !PT ;  /* 0x0000000209097212 */ /* 0x000fc600078e3cff */
[----:B------:R-:W-:Y:S01]  /*8620*/  IMAD R7, R0, 0x8, R5 ;  /* 0x0000000800077824 */ /* 0x000fe200078e0205 */
[----:B------:R-:W-:Y:S01]  /*8630*/  SHF.L.U32 R4, R9, 0x1f, RZ ;  /* 0x0000001f09047819 */ /* 0x000fe200000006ff */
[----:B-1----:R-:W-:Y:S06]  /*8640*/  @!P0 BRA `(.L_x_182) ;  /* 0x0000000400c88947 */ /* 0x002fec0003800000 */
.L_x_200:
[----:B------:R-:W1:Y:S01]  /*8650*/  SYNCS.PHASECHK.TRANS64.TRYWAIT P0, [R7+URZ], R4 ;  /* 0x00000004070075a7 */ /* 0x000e62000800017f */
[----:B------:R-:W-:-:S05]  /*8660*/  VIADD R0, R0, 0x1 ;  /* 0x0000000100007836 */ /* 0x000fca0000000000 */
[----:B------:R-:W-:-:S04]  /*8670*/  ISETP.NE.AND P1, PT, R0, 0xb, PT ;  /* 0x0000000b0000780c */ /* 0x000fc80003f25270 */
[----:B------:R-:W-:Y:S02]  /*8680*/  SEL R2, RZ, 0x1, P1 ;  /* 0x00000001ff027807 */ /* 0x000fe40000800000 */
[----:B------:R-:W-:Y:S02]  /*8690*/  SEL R0, R0, RZ, P1 ;  /* 0x000000ff00007207 */ /* 0x000fe40000800000 */
[----:B------:R-:W-:-:S03]  /*86a0*/  LOP3.LUT R9, R9, R2, RZ, 0x3c, !PT ;  /* 0x0000000209097212 */ /* 0x000fc600078e3cff */
[----:B0-----:R-:W-:Y:S01]  /*86b0*/  IMAD R6, R0, 0x8, R5 ;  /* 0x0000000800067824 */ /* 0x001fe200078e0205 */
[----:B------:R-:W-:Y:S01]  /*86c0*/  SHF.L.U32 R3, R9, 0x1f, RZ ;  /* 0x0000001f09037819 */ /* 0x000fe200000006ff */
[----:B-1----:R-:W-:Y:S06]  /*86d0*/  @!P0 BRA `(.L_x_183) ;  /* 0x0000000400b88947 */ /* 0x002fec0003800000 */
.L_x_201:
        /* <DEDUP_REMOVED lines=9> */
.L_x_202:
        /* <DEDUP_REMOVED lines=9> */
.L_x_203:
        /* <DEDUP_REMOVED lines=9> */
.L_x_204:
        /* <DEDUP_REMOVED lines=9> */
.L_x_205:
        /* <DEDUP_REMOVED lines=9> */
.L_x_206:
        /* <DEDUP_REMOVED lines=9> */
.L_x_207:
[----:B------:R-:W1:Y:S01]  /*8a40*/  SYNCS.PHASECHK.TRANS64.TRYWAIT P0, [R6+URZ], R3 ;  /* 0x00000003060075a7 */ /* 0x000e62000800017f */
[----:B------:R-:W-:-:S05]  /*8a50*/  VIADD R0, R0, 0x1 ;  /* 0x0000000100007836 */ /* 0x000fca0000000000 */
[----:B------:R-:W-:-:S04]  /*8a60*/  ISETP.NE.AND P1, PT, R0, 0xb, PT ;  /* 0x0000000b0000780c */ /* 0x000fc80003f25270 */
[----:B------:R-:W-:Y:S02]  /*8a70*/  SEL R2, RZ, 0x1, P1 ;  /* 0x00000001ff027807 */ /* 0x000fe40000800000 */
[----:B------:R-:W-:Y:S02]  /*8a80*/  SEL R0, R0, RZ, P1 ;  /* 0x000000ff00007207 */ /* 0x000fe40000800000 */
[----:B------:R-:W-:Y:S01]  /*8a90*/  LOP3.LUT R2, R9, R2, RZ, 0x3c, !PT ;  /* 0x0000000209027212 */ /* 0x000fe200078e3cff */
[----:B-1----:R-:W-:Y:S06]  /*8aa0*/  @!P0 BRA `(.L_x_190) ;  /* 0x0000000400508947 */ /* 0x002fec0003800000 */
.L_x_208:
[----:B------:R-:W-:Y:S01]  /*8ab0*/  IMAD R5, R0, 0x8, R5 ;  /* 0x0000000800057824 */ /* 0x000fe200078e0205 */
[----:B------:R-:W-:-:S07]  /*8ac0*/  SHF.L.U32 R0, R2, 0x1f, RZ ;  /* 0x0000001f02007819 */ /* 0x000fce00000006ff */
.L_x_191:
[----:B--2---:R2:W3:Y:S02]  /*8ad0*/  SYNCS.PHASECHK.TRANS64.TRYWAIT P0, [R5+URZ], R0 ;  /* 0x00000000050075a7 */ /* 0x0044e4000800017f */
[----:B---3--:R-:W-:Y:S05]  /*8ae0*/  @!P0 NANOSLEEP.SYNCS 0x989680 ;  /* 0x009896800000895d */ /* 0x008fea0003900000 */
[----:B------:R-:W3:Y:S02]  /*8af0*/  @!P0 SYNCS.PHASECHK.TRANS64 P0, [R5+URZ], R0 ;  /* 0x00000000050085a7 */ /* 0x000ee4000800007f */
[----:B---3--:R-:W-:Y:S05]  /*8b00*/  @!P0 BRA `(.L_x_191) ;  /* 0xfffffffc00f08947 */ /* 0x008fea000383ffff */
.L_x_179:
[----:B------:R-:W-:Y:S05]  /*8b10*/  BSYNC B0 ;  /* 0x0000000000007941 */ /* 0x000fea0003800000 */
.L_x_178:
[----:B------:R-:W-:Y:S05]  /*8b20*/  EXIT ;  /* 0x000000000000794d */ /* 0x000fea0003800000 */
.L_x_22:
[----:B-1----:R1:W2:Y:S02]  /*8b30*/  SYNCS.PHASECHK.TRANS64.TRYWAIT P1, [R3+URZ], R0 ;  /* 0x00000000030075a7 */ /* 0x0022a4000802017f */
[----:B--2---:R-:W-:Y:S05]  /*8b40*/  @!P1 NANOSLEEP.SYNCS 0x989680 ;  /* 0x009896800000995d */ /* 0x004fea0003900000 */
[----:B------:R-:W2:Y:S02]  /*8b50*/  @!P1 SYNCS.PHASECHK.TRANS64 P1, [R3+URZ], R0 ;  /* 0x00000000030095a7 */ /* 0x000ea4000802007f */
[----:B--2---:R-:W-:Y:S05]  /*8b60*/  @!P1 BRA `(.L_x_22) ;  /* 0xfffffffc00f09947 */ /* 0x004fea000383ffff */
[----:B------:R-:W-:Y:S05]  /*8b70*/  BRA `(.L_x_21) ;  /* 0xffffff8c003c7947 */ /* 0x000fea000383ffff */
.L_x_27:
[----:B-1----:R1:W2:Y:S02]  /*8b80*/  SYNCS.PHASECHK.TRANS64.TRYWAIT P1, [R5+URZ], R4 ;  /* 0x00000004050075a7 */ /* 0x0022a4000802017f */
[----:B--2---:R-:W-:Y:S05]  /*8b90*/  @!P1 NANOSLEEP.SYNCS 0x989680 ;  /* 0x009896800000995d */ /* 0x004fea0003900000 */
[----:B------:R-:W2:Y:S02]  /*8ba0*/  @!P1 SYNCS.PHASECHK.TRANS64 P1, [R5+URZ], R4 ;  /* 0x00000004050095a7 */ /* 0x000ea4000802007f */
[----:B--2---:R-:W-:Y:S05]  /*8bb0*/  @!P1 BRA `(.L_x_27) ;  /* 0xfffffffc00f09947 */ /* 0x004fea000383ffff */
[----:B------:R-:W-:Y:S05]  /*8bc0*/  BRA `(.L_x_26) ;  /* 0xffffff9000107947 */ /* 0x000fea000383ffff */
.L_x_166:
[----:B------:R-:W-:Y:S01]  /*8bd0*/  BSSY B1, `(.L_x_192) ;  /* 0x0000006000017945 */ /* 0x000fe20003800000 */
[----:B------:R-:W-:-:S07]  /*8be0*/  IMAD.MOV.U32 R15, RZ, RZ, -0x1 ;  /* 0xffffffffff0f7424 */ /* 0x000fce00078e00ff */
[----:B------:R-:W-:Y:S05]  /*8bf0*/  WARPSYNC.COLLECTIVE R15, `(.L_x_193) ;  /* 0x000000000f0c7348 */ /* 0x000fea0003c00000 */
[----:B------:R-:W-:Y:S02]  /*8c00*/  ELECT P6, UR62, PT ;  /* 0x00000000003e782f */ /* 0x000fe400038c0000 */
[----:B------:R-:W-:Y:S01]  /*8c10*/  MOV R14, UR62 ;  /* 0x0000003e000e7c02 */ /* 0x000fe20008000f00 */
[----:B------:R-:W-:Y:S10]  /*8c20*/  ENDCOLLECTIVE ;  /* 0x000000000000791b */ /* 0x000ff40003800000 */
.L_x_193:
[----:B------:R-:W-:Y:S05]  /*8c30*/  BSYNC B1 ;  /* 0x0000000000017941 */ /* 0x000fea0003800000 */
.L_x_192:
[----:B------:R-:W-:Y:S05]  /*8c40*/  BRA `(.L_x_194) ;  /* 0xffffffec003c7947 */ /* 0x000fea000383ffff */
.L_x_169:
[----:B-1----:R1:W2:Y:S02]  /*8c50*/  SYNCS.PHASECHK.TRANS64.TRYWAIT P0, [R23+URZ+0x58], R14 ;  /* 0x0000580e170075a7 */ /* 0x0022a4000800017f */
[----:B--2---:R-:W-:Y:S05]  /*8c60*/  @!P0 NANOSLEEP.SYNCS 0x989680 ;  /* 0x009896800000895d */ /* 0x004fea0003900000 */
[----:B------:R-:W2:Y:S02]  /*8c70*/  @!P0 SYNCS.PHASECHK.TRANS64 P0, [R23+URZ+0x58], R14 ;  /* 0x0000580e170085a7 */ /* 0x000ea4000800007f */
[----:B--2---:R-:W-:Y:S05]  /*8c80*/  @!P0 BRA `(.L_x_169) ;  /* 0xfffffffc00f08947 */ /* 0x004fea000383ffff */
[----:B------:R-:W-:Y:S05]  /*8c90*/  BRA `(.L_x_195) ;  /* 0xffffffec007c7947 */ /* 0x000fea000383ffff */
.L_x_177:
[----:B------:R-:W-:Y:S01]  /*8ca0*/  BSSY B0, `(.L_x_196) ;  /* 0x0000006000007945 */ /* 0x000fe20003800000 */
[----:B------:R-:W-:-:S07]  /*8cb0*/  IMAD.MOV.U32 R15, RZ, RZ, -0x1 ;  /* 0xffffffffff0f7424 */ /* 0x000fce00078e00ff */
[----:B------:R-:W-:Y:S05]  /*8cc0*/  WARPSYNC.COLLECTIVE R15, `(.L_x_197) ;  /* 0x000000000f0c7348 */ /* 0x000fea0003c00000 */
[----:B------:R-:W-:Y:S02]  /*8cd0*/  ELECT P6, UR62, PT ;  /* 0x00000000003e782f */ /* 0x000fe400038c0000 */
[----:B------:R-:W-:Y:S01]  /*8ce0*/  MOV R14, UR62 ;  /* 0x0000003e000e7c02 */ /* 0x000fe20008000f00 */
[----:B------:R-:W-:Y:S10]  /*8cf0*/  ENDCOLLECTIVE ;  /* 0x000000000000791b */ /* 0x000ff40003800000 */
.L_x_197:
[----:B------:R-:W-:Y:S05]  /*8d00*/  BSYNC B0 ;  /* 0x0000000000007941 */ /* 0x000fea0003800000 */
.L_x_196:
[----:B------:R-:W-:Y:S05]  /*8d10*/  BRA `(.L_x_198) ;  /* 0xfffffff400d47947 */ /* 0x000fea000383ffff */
.L_x_181:
[----:B0-----:R0:W1:Y:S02]  /*8d20*/  SYNCS.PHASECHK.TRANS64.TRYWAIT P0, [R7+URZ], R2 ;  /* 0x00000002070075a7 */ /* 0x001064000800017f */
[----:B-1----:R-:W-:Y:S05]  /*8d30*/  @!P0 NANOSLEEP.SYNCS 0x989680 ;  /* 0x009896800000895d */ /* 0x002fea0003900000 */
[----:B------:R-:W1:Y:S02]  /*8d40*/  @!P0 SYNCS.PHASECHK.TRANS64 P0, [R7+URZ], R2 ;  /* 0x00000002070085a7 */ /* 0x000e64000800007f */
[----:B-1----:R-:W-:Y:S05]  /*8d50*/  @!P0 BRA `(.L_x_181) ;  /* 0xfffffffc00f08947 */ /* 0x002fea000383ffff */
[----:B------:R-:W-:Y:S05]  /*8d60*/  BRA `(.L_x_199) ;  /* 0xfffffff800147947 */ /* 0x000fea000383ffff */
.L_x_182:
[----:B0-----:R0:W1:Y:S02]  /*8d70*/  SYNCS.PHASECHK.TRANS64.TRYWAIT P0, [R6+URZ], R3 ;  /* 0x00000003060075a7 */ /* 0x001064000800017f */
[----:B-1----:R-:W-:Y:S05]  /*8d80*/  @!P0 NANOSLEEP.SYNCS 0x989680 ;  /* 0x009896800000895d */ /* 0x002fea0003900000 */
[----:B------:R-:W1:Y:S02]  /*8d90*/  @!P0 SYNCS.PHASECHK.TRANS64 P0, [R6+URZ], R3 ;  /* 0x00000003060085a7 */ /* 0x000e64000800007f */
[----:B-1----:R-:W-:Y:S05]  /*8da0*/  @!P0 BRA `(.L_x_182) ;  /* 0xfffffffc00f08947 */ /* 0x002fea000383ffff */
[----:B------:R-:W-:Y:S05]  /*8db0*/  BRA `(.L_x_200) ;  /* 0xfffffff800247947 */ /* 0x000fea000383ffff */
.L_x_183:
[----:B0-----:R0:W1:Y:S02]  /*8dc0*/  SYNCS.PHASECHK.TRANS64.TRYWAIT P0, [R7+URZ], R4 ;  /* 0x00000004070075a7 */ /* 0x001064000800017f */
[----:B-1----:R-:W-:Y:S05]  /*8dd0*/  @!P0 NANOSLEEP.SYNCS 0x989680 ;  /* 0x009896800000895d */ /* 0x002fea0003900000 */
[----:B------:R-:W1:Y:S02]  /*8de0*/  @!P0 SYNCS.PHASECHK.TRANS64 P0, [R7+URZ], R4 ;  /* 0x00000004070085a7 */ /* 0x000e64000800007f */
[----:B-1----:R-:W-:Y:S05]  /*8df0*/  @!P0 BRA `(.L_x_183) ;  /* 0xfffffffc00f08947 */ /* 0x002fea000383ffff */
[----:B------:R-:W-:Y:S05]  /*8e00*/  BRA `(.L_x_201) ;  /* 0xfffffff800347947 */ /* 0x000fea000383ffff */
.L_x_184:
[----:B0-----:R0:W1:Y:S02]  /*8e10*/  SYNCS.PHASECHK.TRANS64.TRYWAIT P0, [R6+URZ], R3 ;  /* 0x00000003060075a7 */ /* 0x001064000800017f */
[----:B-1----:R-:W-:Y:S05]  /*8e20*/  @!P0 NANOSLEEP.SYNCS 0x989680 ;  /* 0x009896800000895d */ /* 0x002fea0003900000 */
[----:B------:R-:W1:Y:S02]  /*8e30*/  @!P0 SYNCS.PHASECHK.TRANS64 P0, [R6+URZ], R3 ;  /* 0x00000003060085a7 */ /* 0x000e64000800007f */
[----:B-1----:R-:W-:Y:S05]  /*8e40*/  @!P0 BRA `(.L_x_184) ;  /* 0xfffffffc00f08947 */ /* 0x002fea000383ffff */
[----:B------:R-:W-:Y:S05]  /*8e50*/  BRA `(.L_x_202) ;  /* 0xfffffff800447947 */ /* 0x000fea000383ffff */
.L_x_185:
[----:B0-----:R0:W1:Y:S02]  /*8e60*/  SYNCS.PHASECHK.TRANS64.TRYWAIT P0, [R7+URZ], R4 ;  /* 0x00000004070075a7 */ /* 0x001064000800017f */
[----:B-1----:R-:W-:Y:S05]  /*8e70*/  @!P0 NANOSLEEP.SYNCS 0x989680 ;  /* 0x009896800000895d */ /* 0x002fea0003900000 */
[----:B------:R-:W1:Y:S02]  /*8e80*/  @!P0 SYNCS.PHASECHK.TRANS64 P0, [R7+URZ], R4 ;  /* 0x00000004070085a7 */ /* 0x000e64000800007f */
[----:B-1----:R-:W-:Y:S05]  /*8e90*/  @!P0 BRA `(.L_x_185) ;  /* 0xfffffffc00f08947 */ /* 0x002fea000383ffff */
[----:B------:R-:W-:Y:S05]  /*8ea0*/  BRA `(.L_x_203) ;  /* 0xfffffff800547947 */ /* 0x000fea000383ffff */
.L_x_186:
[----:B0-----:R0:W1:Y:S02]  /*8eb0*/  SYNCS.PHASECHK.TRANS64.TRYWAIT P0, [R6+URZ], R3 ;  /* 0x00000003060075a7 */ /* 0x001064000800017f */
[----:B-1----:R-:W-:Y:S05]  /*8ec0*/  @!P0 NANOSLEEP.SYNCS 0x989680 ;  /* 0x009896800000895d */ /* 0x002fea0003900000 */
[----:B------:R-:W1:Y:S02]  /*8ed0*/  @!P0 SYNCS.PHASECHK.TRANS64 P0, [R6+URZ], R3 ;  /* 0x00000003060085a7 */ /* 0x000e64000800007f */
[----:B-1----:R-:W-:Y:S05]  /*8ee0*/  @!P0 BRA `(.L_x_186) ;  /* 0xfffffffc00f08947 */ /* 0x002fea000383ffff */
[----:B------:R-:W-:Y:S05]  /*8ef0*/  BRA `(.L_x_204) ;  /* 0xfffffff800647947 */ /* 0x000fea000383ffff */
.L_x_187:
[----:B0-----:R0:W1:Y:S02]  /*8f00*/  SYNCS.PHASECHK.TRANS64.TRYWAIT P0, [R7+URZ], R4 ;  /* 0x00000004070075a7 */ /* 0x001064000800017f */
[----:B-1----:R-:W-:Y:S05]  /*8f10*/  @!P0 NANOSLEEP.SYNCS 0x989680 ;  /* 0x009896800000895d */ /* 0x002fea0003900000 */
[----:B------:R-:W1:Y:S02]  /*8f20*/  @!P0 SYNCS.PHASECHK.TRANS64 P0, [R7+URZ], R4 ;  /* 0x00000004070085a7 */ /* 0x000e64000800007f */
[----:B-1----:R-:W-:Y:S05]  /*8f30*/  @!P0 BRA `(.L_x_187) ;  /* 0xfffffffc00f08947 */ /* 0x002fea000383ffff */
[----:B------:R-:W-:Y:S05]  /*8f40*/  BRA `(.L_x_205) ;  /* 0xfffffff800747947 */ /* 0x000fea000383ffff */
.L_x_188:
[----:B0-----:R0:W1:Y:S02]  /*8f50*/  SYNCS.PHASECHK.TRANS64.TRYWAIT P0, [R6+URZ], R3 ;  /* 0x00000003060075a7 */ /* 0x001064000800017f */
[----:B-1----:R-:W-:Y:S05]  /*8f60*/  @!P0 NANOSLEEP.SYNCS 0x989680 ;  /* 0x009896800000895d */ /* 0x002fea0003900000 */
[----:B------:R-:W1:Y:S02]  /*8f70*/  @!P0 SYNCS.PHASECHK.TRANS64 P0, [R6+URZ], R3 ;  /* 0x00000003060085a7 */ /* 0x000e64000800007f */
[----:B-1----:R-:W-:Y:S05]  /*8f80*/  @!P0 BRA `(.L_x_188) ;  /* 0xfffffffc00f08947 */ /* 0x002fea000383ffff */
[----:B------:R-:W-:Y:S05]  /*8f90*/  BRA `(.L_x_206) ;  /* 0xfffffff800847947 */ /* 0x000fea000383ffff */
.L_x_189:
[----:B0-----:R0:W1:Y:S02]  /*8fa0*/  SYNCS.PHASECHK.TRANS64.TRYWAIT P0, [R7+URZ], R4 ;  /* 0x00000004070075a7 */ /* 0x001064000800017f */
[----:B-1----:R-:W-:Y:S05]  /*8fb0*/  @!P0 NANOSLEEP.SYNCS 0x989680 ;  /* 0x009896800000895d */ /* 0x002fea0003900000 */
[----:B------:R-:W1:Y:S02]  /*8fc0*/  @!P0 SYNCS.PHASECHK.TRANS64 P0, [R7+URZ], R4 ;  /* 0x00000004070085a7 */ /* 0x000e64000800007f */
[----:B-1----:R-:W-:Y:S05]  /*8fd0*/  @!P0 BRA `(.L_x_189) ;  /* 0xfffffffc00f08947 */ /* 0x002fea000383ffff */
[----:B------:R-:W-:Y:S05]  /*8fe0*/  BRA `(.L_x_207) ;  /* 0xfffffff800947947 */ /* 0x000fea000383ffff */
.L_x_190:
[----:B-1----:R1:W2:Y:S02]  /*8ff0*/  SYNCS.PHASECHK.TRANS64.TRYWAIT P0, [R6+URZ], R3 ;  /* 0x00000003060075a7 */ /* 0x0022a4000800017f */
[----:B--2---:R-:W-:Y:S05]  /*9000*/  @!P0 NANOSLEEP.SYNCS 0x989680 ;  /* 0x009896800000895d */ /* 0x004fea0003900000 */
[----:B------:R-:W2:Y:S02]  /*9010*/  @!P0 SYNCS.PHASECHK.TRANS64 P0, [R6+URZ], R3 ;  /* 0x00000003060085a7 */ /* 0x000ea4000800007f */
[----:B--2---:R-:W-:Y:S05]  /*9020*/  @!P0 BRA `(.L_x_190) ;  /* 0xfffffffc00f08947 */ /* 0x004fea000383ffff */
[----:B------:R-:W-:Y:S05]  /*9030*/  BRA `(.L_x_208) ;  /* 0xfffffff8009c7947 */ /* 0x000fea000383ffff */
.L_x_209:
[----:B------:R-:W-:-:S00]  /*9040*/  BRA `(.L_x_209) ;  /* 0xfffffffc00fc7947 */ /* 0x000fc0000383ffff */
[----:B------:R-:W-:-:S00]  /*9050*/  NOP ;  /* 0x0000000000007918 */ /* 0x000fc00000000000 */
        /* <DEDUP_REMOVED lines=10> */
.L_x_210:


//--------------------- .nv.global.init           --------------------------
	.section	.nv.global.init,"aw",@progbits
.nv.global.init:
	.type		$str$22,@object
	.size		$str$22,($str$23 - $str$22)
$str$22:
        /*0000*/ 	.byte	0x6b, 0x5f, 0x74, 0x69, 0x6c, 0x65, 0x5f, 0x63, 0x6f, 0x75, 0x6e, 0x74, 0x20, 0x3e, 0x3d, 0x20
        /*0010*/ 	.byte	0x31, 0x00
	.type		$str$23,@object
	.size		$str$23,(__unnamed_1 - $str$23)
$str$23:
        /*0012*/ 	.byte	0x2f, 0x74, 0x6d, 0x70, 0x2f, 0x63, 0x75, 0x74, 0x6c, 0x61, 0x73, 0x73, 0x5f, 0x73, 0x77, 0x65
        /*0022*/ 	.byte	0x65, 0x70, 0x5f, 0x73, 0x72, 0x63, 0x2f, 0x69, 0x6e, 0x63, 0x6c, 0x75, 0x64, 0x65, 0x2f, 0x63
        /*0032*/ 	.byte	0x75, 0x74, 0x6c, 0x61, 0x73, 0x73, 0x2f, 0x67, 0x65, 0x6d, 0x6d, 0x2f, 0x63, 0x6f, 0x6c, 0x6c
        /*0042*/ 	.byte	0x65, 0x63, 0x74, 0x69, 0x76, 0x65, 0x2f, 0x73, 0x6d, 0x39, 0x30, 0x5f, 0x6d, 0x6d, 0x61, 0x5f
        /*0052*/ 	.byte	0x74, 0x6d, 0x61, 0x5f, 0x67, 0x6d, 0x6d, 0x61, 0x5f, 0x73, 0x73, 0x5f, 0x77, 0x61, 0x72, 0x70
        /*0062*/ 	.byte	0x73, 0x70, 0x65, 0x63, 0x69, 0x61, 0x6c, 0x69, 0x7a, 0x65, 0x64, 0x2e, 0x68, 0x70, 0x70, 0x00
	.type		__unnamed_1,@object
	.size		__unnamed_1,(.L_0 - __unnamed_1)
__unnamed_1:
        /*0072*/ 	.byte	0x76, 0x6f, 0x69, 0x64, 0x20, 0x63, 0x75, 0x74, 0x6c, 0x61, 0x73, 0x73, 0x3a, 0x3a, 0x67, 0x65
        /* <DEDUP_REMOVED lines=180> */
        /*0bc2*/ 	.byte	0x74, 0x79, 0x5d, 0x00
.L_0:


//--------------------- .nv.shared._ZN7cutlass13device_kernelINS_4gemm6kernel13GemmUniversalIN4cute5tupleIJiiiiEEENS1_10collective13CollectiveMmaINS1_34MainloopSm90TmaGmmaWarpSpecializedILi11ENS5_IJNS4_1CILi1EEENSA_ILi2EEESB_EEENS1_35KernelTmaWarpSpecializedCooperativeEEENS5_IJNSA_ILi256EEENSA_ILi64EEENSA_ILi32EEEEEENS_6half_tENS5_IJlSB_lEEESK_SL_NS4_8TiledMMAINS4_8MMA_AtomIJNS4_4SM904GMMA25MMA_64x64x16_F32F16F16_SSILNSP_5MajorE0ELSR_0ELNSP_7ScaleInE1ELSS_1EEEEEENS4_6LayoutINS5_IJSC_SB_SB_EEENS5_IJSB_NSA_ILi0EEESX_EEEEENS5_IJNS4_10UnderscoreES10_S10_EEEEENS4_23SM90_TMA_LOAD_MULTICASTENS4_14ComposedLayoutINS4_7SwizzleILi2ELi4ELi3EEENS4_18smem_ptr_flag_bitsILi16EEENSV_INS5_IJNSA_ILi8EEESI_EEENS5_IJSI_SB_EEEEEEEvNS4_8identityENS4_13SM90_TMA_LOADES1D_vS1E_EENS_8epilogue10collective6detail29Sm90TmaWarpSpecializedAdapterINS1I_15DefaultEpilogueISK_SL_SL_NS1H_6thread17LinearCombinationISK_Li1EffLNS1M_9ScaleType4KindE0ELNS_15FloatRoundStyleE2ESK_EENS1_15EpilogueDefaultEEEEEvvEEEEvNT_6ParamsE --------------------------
	.section	.nv.shared._ZN7cutlass13device_kernelINS_4gemm6kernel13GemmUniversalIN4cute5tupleIJiiiiEEENS1_10collective13CollectiveMmaINS1_34MainloopSm90TmaGmmaWarpSpecializedILi11ENS5_IJNS4_1CILi1EEENSA_ILi2EEESB_EEENS1_35KernelTmaWarpSpecializedCooperativeEEENS5_IJNSA_ILi256EEENSA_ILi64EEENSA_ILi32EEEEEENS_6half_tENS5_IJlSB_lEEESK_SL_NS4_8TiledMMAINS4_8MMA_AtomIJNS4_4SM904GMMA25MMA_64x64x16_F32F16F16_SSILNSP_5MajorE0ELSR_0ELNSP_7ScaleInE1ELSS_1EEEEEENS4_6LayoutINS5_IJSC_SB_SB_EEENS5_IJSB_NSA_ILi0EEESX_EEEEENS5_IJNS4_10UnderscoreES10_S10_EEEEENS4_23SM90_TMA_LOAD_MULTICASTENS4_14ComposedLayoutINS4_7SwizzleILi2ELi4ELi3EEENS4_18smem_ptr_flag_bitsILi16EEENSV_INS5_IJNSA_ILi8EEESI_EEENS5_IJSI_SB_EEEEEEEvNS4_8identityENS4_13SM90_TMA_LOADES1D_vS1E_EENS_8epilogue10collective6detail29Sm90TmaWarpSpecializedAdapterINS1I_15DefaultEpilogueISK_SL_SL_NS1H_6thread17LinearCombinationISK_Li1EffLNS1M_9ScaleType4KindE0ELNS_15FloatRoundStyleE2ESK_EENS1_15EpilogueDefaultEEEEEvvEEEEvNT_6ParamsE,"aw",@nobits
	.sectionflags	@""
	.align	16
	.zero		1024


//--------------------- .nv.shared.reserved.0     --------------------------
	.section	.nv.shared.reserved.0,"aw",@nobits
	.weak		__nv_reservedSMEM_offset_0_alias
	.size		__nv_reservedSMEM_offset_0_alias, 0, 0
	.other		__nv_reservedSMEM_offset_0_alias,@"STO_CUDA_RESERVED_SHARED STV_DEFAULT"
__nv_reservedSMEM_offset_0_alias:
	.zero		0


//--------------------- .nv.global                --------------------------
	.section	.nv.global,"aw",@nobits
.nv.global:
	.type		_ZN39_INTERNAL_9c58c245_4_k_cu_a197b3b8_27084cute1_E,@object
	.size		_ZN39_INTERNAL_9c58c245_4_k_cu_a197b3b8_27084cute1_E,(_ZN39_INTERNAL_9c58c245_4_k_cu_a197b3b8_27084cuda3std3__45__cpo6cbeginE - _ZN39_INTERNAL_9c58c245_4_k_cu_a197b3b8_27084cute1_E)
_ZN39_INTERNAL_9c58c245_4_k_cu_a197b3b8_27084cute1_E:
	.zero		1
	.type		_ZN39_INTERNAL_9c58c245_4_k_cu_a197b3b8_27084cuda3std3__45__cpo6cbeginE,@object
	.size		_ZN39_INTERNAL_9c58c245_4_k_cu_a197b3b8_27084cuda3std3__45__cpo6cbeginE,(_ZN39_INTERNAL_9c58c245_4_k_cu_a197b3b8_27084cuda3std3__48in_placeE - _ZN39_INTERNAL_9c58c245_4_k_cu_a197b3b8_27084cuda3std3__45__cpo6cbeginE)
_ZN39_INTERNAL_9c58c245_4_k_cu_a197b3b8_27084cuda3std3__45__cpo6cbeginE:
	.zero		1
	.type		_ZN39_INTERNAL_9c58c245_4_k_cu_a197b3b8_27084cuda3std3__48in_placeE,@object
	.size		_ZN39_INTERNAL_9c58c245_4_k_cu_a197b3b8_27084cuda3std3__48in_placeE,(_ZN39_INTERNAL_9c58c245_4_k_cu_a197b3b8_27084cuda3std6ranges3__45__cpo9iter_moveE - _ZN39_INTERNAL_9c58c245_4_k_cu_a197b3b8_27084cuda3std3__48in_placeE)
_ZN39_INTERNAL_9c58c245_4_k_cu_a197b3b8_27084cuda3std3__48in_placeE:
	.zero		1
	.type		_ZN39_INTERNAL_9c58c245_4_k_cu_a197b3b8_27084cuda3std6ranges3__45__cpo9iter_moveE,@object
	.size		_ZN39_INTERNAL_9c58c245_4_k_cu_a197b3b8_27084cuda3std6ranges3__45__cpo9iter_moveE,(_ZN39_INTERNAL_9c58c245_4_k_cu_a197b3b8_27084cuda3std3__45__cpo5beginE - _ZN39_INTERNAL_9c58c245_4_k_cu_a197b3b8_27084cuda3std6ranges3__45__cpo9iter_moveE)
_ZN39_INTERNAL_9c58c245_4_k_cu_a197b3b8_27084cuda3std6ranges3__45__cpo9iter_moveE:
	.zero		1
	.type		_ZN39_INTERNAL_9c58c245_4_k_cu_a197b3b8_27084cuda3std3__45__cpo5beginE,@object
	.size		_ZN39_INTERNAL_9c58c245_4_k_cu_a197b3b8_27084cuda3std3__45__cpo5beginE,(_ZN39_INTERNAL_9c58c245_4_k_cu_a197b3b8_27084cuda3std3__441_GLOBAL__N__9c58c245_4_k_cu_a197b3b8_27086ignoreE - _ZN39_INTERNAL_9c58c245_4_k_cu_a197b3b8_27084cuda3std3__45__cpo5beginE)
_ZN39_INTERNAL_9c58c245_4_k_cu_a197b3b8_27084cuda3std3__45__cpo5beginE:
	.zero		1
	.type		_ZN39_INTERNAL_9c58c245_4_k_cu_a197b3b8_27084cuda3std3__441_GLOBAL__N__9c58c245_4_k_cu_a197b3b8_27086ignoreE,@object
	.size		_ZN39_INTERNAL_9c58c245_4_k_cu_a197b3b8_27084cuda3std3__441_GLOBAL__N__9c58c245_4_k_cu_a197b3b8_27086ignoreE,(_ZN39_INTERNAL_9c58c245_4_k_cu_a197b3b8_27084cute7productE - _ZN39_INTERNAL_9c58c245_4_k_cu_a197b3b8_27084cuda3std3__441_GLOBAL__N__9c58c245_4_k_cu_a197b3b8_27086ignoreE)
_ZN39_INTERNAL_9c58c245_4_k_cu_a197b3b8_27084cuda3std3__441_GLOBAL__N__9c58c245_4_k_cu_a197b3b8_27086ignoreE:
	.zero		1
	.type		_ZN39_INTERNAL_9c58c245_4_k_cu_a197b3b8_27084cute7productE,@object
	.size		_ZN39_INTERNAL_9c58c245_4_k_cu_a197b3b8_27084cute7productE,(_ZN39_INTERNAL_9c58c245_4_k_cu_a197b3b8_27084cuda3std3__45__cpo3endE - _ZN39_INTERNAL_9c58c245_4_k_cu_a197b3b8_27084cute7productE)
_ZN39_INTERNAL_9c58c245_4_k_cu_a197b3b8_27084cute7productE:
	.zero		1
	.type		_ZN39_INTERNAL_9c58c245_4_k_cu_a197b3b8_27084cuda3std3__45__cpo3endE,@object
	.size		_ZN39_INTERNAL_9c58c245_4_k_cu_a197b3b8_27084cuda3std3__45__cpo3endE,(_ZN39_INTERNAL_9c58c245_4_k_cu_a197b3b8_27084cuda3std3__419piecewise_constructE - _ZN39_INTERNAL_9c58c245_4_k_cu_a197b3b8_27084cuda3std3__45__cpo3endE)
_ZN39_INTERNAL_9c58c245_4_k_cu_a197b3b8_27084cuda3std3__45__cpo3endE:
	.zero		1
	.type		_ZN39_INTERNAL_9c58c245_4_k_cu_a197b3b8_27084cuda3std3__419piecewise_constructE,@object
	.size		_ZN39_INTERNAL_9c58c245_4_k_cu_a197b3b8_27084cuda3std3__419piecewise_constructE,(_ZN39_INTERNAL_9c58c245_4_k_cu_a197b3b8_27084cuda3std3__45__cpo4cendE - _ZN39_INTERNAL_9c58c245_4_k_cu_a197b3b8_27084cuda3std3__419piecewise_constructE)
_ZN39_INTERNAL_9c58c245_4_k_cu_a197b3b8_27084cuda3std3__419piecewise_constructE:
	.zero		1
	.type		_ZN39_INTERNAL_9c58c245_4_k_cu_a197b3b8_27084cuda3std3__45__cpo4cendE,@object
	.size		_ZN39_INTERNAL_9c58c245_4_k_cu_a197b3b8_27084cuda3std3__45__cpo4cendE,(_ZN39_INTERNAL_9c58c245_4_k_cu_a197b3b8_27084cuda3std6ranges3__45__cpo4swapE - _ZN39_INTERNAL_9c58c245_4_k_cu_a197b3b8_27084cuda3std3__45__cpo4cendE)
_ZN39_INTERNAL_9c58c245_4_k_cu_a197b3b8_27084cuda3std3__45__cpo4cendE:
	.zero		1
	.type		_ZN39_INTERNAL_9c58c245_4_k_cu_a197b3b8_27084cuda3std6ranges3__45__cpo4swapE,@object
	.size		_ZN39_INTERNAL_9c58c245_4_k_cu_a197b3b8_27084cuda3std6ranges3__45__cpo4swapE,(.L_8 - _ZN39_INTERNAL_9c58c245_4_k_cu_a197b3b8_27084cuda3std6ranges3__45__cpo4swapE)
_ZN39_INTERNAL_9c58c245_4_k_cu_a197b3b8_27084cuda3std6ranges3__45__cpo4swapE:
	.zero		1
.L_8:


//--------------------- .nv.constant0._ZN7cutlass13device_kernelINS_4gemm6kernel13GemmUniversalIN4cute5tupleIJiiiiEEENS1_10collective13CollectiveMmaINS1_34MainloopSm90TmaGmmaWarpSpecializedILi11ENS5_IJNS4_1CILi1EEENSA_ILi2EEESB_EEENS1_35KernelTmaWarpSpecializedCooperativeEEENS5_IJNSA_ILi256EEENSA_ILi64EEENSA_ILi32EEEEEENS_6half_tENS5_IJlSB_lEEESK_SL_NS4_8TiledMMAINS4_8MMA_AtomIJNS4_4SM904GMMA25MMA_64x64x16_F32F16F16_SSILNSP_5MajorE0ELSR_0ELNSP_7ScaleInE1ELSS_1EEEEEENS4_6LayoutINS5_IJSC_SB_SB_EEENS5_IJSB_NSA_ILi0EEESX_EEEEENS5_IJNS4_10UnderscoreES10_S10_EEEEENS4_23SM90_TMA_LOAD_MULTICASTENS4_14ComposedLayoutINS4_7SwizzleILi2ELi4ELi3EEENS4_18smem_ptr_flag_bitsILi16EEENSV_INS5_IJNSA_ILi8EEESI_EEENS5_IJSI_SB_EEEEEEEvNS4_8identityENS4_13SM90_TMA_LOADES1D_vS1E_EENS_8epilogue10collective6detail29Sm90TmaWarpSpecializedAdapterINS1I_15DefaultEpilogueISK_SL_SL_NS1H_6thread17LinearCombinationISK_Li1EffLNS1M_9ScaleType4KindE0ELNS_15FloatRoundStyleE2ESK_EENS1_15EpilogueDefaultEEEEEvvEEEEvNT_6ParamsE --------------------------
	.section	.nv.constant0._ZN7cutlass13device_kernelINS_4gemm6kernel13GemmUniversalIN4cute5tupleIJiiiiEEENS1_10collective13CollectiveMmaINS1_34MainloopSm90TmaGmmaWarpSpecializedILi11ENS5_IJNS4_1CILi1EEENSA_ILi2EEESB_EEENS1_35KernelTmaWarpSpecializedCooperativeEEENS5_IJNSA_ILi256EEENSA_ILi64EEENSA_ILi32EEEEEENS_6half_tENS5_IJlSB_lEEESK_SL_NS4_8TiledMMAINS4_8MMA_AtomIJNS4_4SM904GMMA25MMA_64x64x16_F32F16F16_SSILNSP_5MajorE0ELSR_0ELNSP_7ScaleInE1ELSS_1EEEEEENS4_6LayoutINS5_IJSC_SB_SB_EEENS5_IJSB_NSA_ILi0EEESX_EEEEENS5_IJNS4_10UnderscoreES10_S10_EEEEENS4_23SM90_TMA_LOAD_MULTICASTENS4_14ComposedLayoutINS4_7SwizzleILi2ELi4ELi3EEENS4_18smem_ptr_flag_bitsILi16EEENSV_INS5_IJNSA_ILi8EEESI_EEENS5_IJSI_SB_EEEEEEEvNS4_8identityENS4_13SM90_TMA_LOADES1D_vS1E_EENS_8epilogue10collective6detail29Sm90TmaWarpSpecializedAdapterINS1I_15DefaultEpilogueISK_SL_SL_NS1H_6thread17LinearCombinationISK_Li1EffLNS1M_9ScaleType4KindE0ELNS_15FloatRoundStyleE2ESK_EENS1_15EpilogueDefaultEEEEEvvEEEEvNT_6ParamsE,"a",@progbits
	.sectionflags	@""
	.align	4
.nv.constant0._ZN7cutlass13device_kernelINS_4gemm6kernel13GemmUniversalIN4cute5tupleIJiiiiEEENS1_10collective13CollectiveMmaINS1_34MainloopSm90TmaGmmaWarpSpecializedILi11ENS5_IJNS4_1CILi1EEENSA_ILi2EEESB_EEENS1_35KernelTmaWarpSpecializedCooperativeEEENS5_IJNSA_ILi256EEENSA_ILi64EEENSA_ILi32EEEEEENS_6half_tENS5_IJlSB_lEEESK_SL_NS4_8TiledMMAINS4_8MMA_AtomIJNS4_4SM904GMMA25MMA_64x64x16_F32F16F16_SSILNSP_5MajorE0ELSR_0ELNSP_7ScaleInE1ELSS_1EEEEEENS4_6LayoutINS5_IJSC_SB_SB_EEENS5_IJSB_NSA_ILi0EEESX_EEEEENS5_IJNS4_10UnderscoreES10_S10_EEEEENS4_23SM90_TMA_LOAD_MULTICASTENS4_14ComposedLayoutINS4_7SwizzleILi2ELi4ELi3EEENS4_18smem_ptr_flag_bitsILi16EEENSV_INS5_IJNSA_ILi8EEESI_EEENS5_IJSI_SB_EEEEEEEvNS4_8identityENS4_13SM90_TMA_LOADES1D_vS1E_EENS_8epilogue10collective6detail29Sm90TmaWarpSpecializedAdapterINS1I_15DefaultEpilogueISK_SL_SL_NS1H_6thread17LinearCombinationISK_Li1EffLNS1M_9ScaleType4KindE0ELNS_15FloatRoundStyleE2ESK_EENS1_15EpilogueDefaultEEEEEvvEEEEvNT_6ParamsE:
	.zero		1664


//--------------------- SYMBOLS --------------------------

	.type		.nv.reservedSmem.offset0,@object
	.size		.nv.reservedSmem.offset0,0x4
	.type		__assertfail,@function
